// auto-generated by cutlass_sweep.gemm — config: {"arch": "sm_90", "cluster_m": 1, "cluster_n": 8, "dtype": "e4m3", "dtype_b": "e4m3", "layout": "nt", "stages": 0, "tile_k": 128, "tile_m": 128, "tile_n": 256}
#include "cutlass/cutlass.h"
#include "cutlass/gemm/collective/collective_builder.hpp"
#include "cutlass/gemm/device/gemm_universal_adapter.h"
#include "cutlass/gemm/kernel/gemm_universal.hpp"
#include "cutlass/epilogue/collective/collective_builder.hpp"

using ElemA = cutlass::float_e4m3_t;
using ElemB = cutlass::float_e4m3_t;
using ElemCD = cutlass::float_e4m3_t;
using Acc  = float;
using TileShape    = cute::Shape<cute::_128, cute::_256, cute::_128>;
using ClusterShape = cute::Shape<cute::_1, cute::_8, cute::_1>;

using CollectiveEpilogue = typename cutlass::epilogue::collective::CollectiveBuilder<
    cutlass::arch::Sm90, cutlass::arch::OpClassTensorOp,
    TileShape, ClusterShape,
    cutlass::epilogue::collective::EpilogueTileAuto,
    Acc, Acc,
    ElemCD, cutlass::layout::RowMajor, 128 / cutlass::sizeof_bits<ElemCD>::value,
    ElemCD, cutlass::layout::RowMajor, 128 / cutlass::sizeof_bits<ElemCD>::value,
    cutlass::epilogue::collective::EpilogueScheduleAuto
  >::CollectiveOp;

using CollectiveMainloop = typename cutlass::gemm::collective::CollectiveBuilder<
    cutlass::arch::Sm90, cutlass::arch::OpClassTensorOp,
    ElemA, cutlass::layout::RowMajor, 128 / cutlass::sizeof_bits<ElemA>::value,
    ElemB, cutlass::layout::ColumnMajor, 128 / cutlass::sizeof_bits<ElemB>::value,
    Acc,
    TileShape, ClusterShape,
    cutlass::gemm::collective::StageCountAutoCarveout<static_cast<int>(sizeof(typename CollectiveEpilogue::SharedStorage))>,
    cutlass::gemm::collective::KernelScheduleAuto
  >::CollectiveOp;

using GemmKernel = cutlass::gemm::kernel::GemmUniversal<
    cute::Shape<int,int,int,int>,
    CollectiveMainloop,
    CollectiveEpilogue
>;
using Gemm = cutlass::gemm::device::GemmUniversalAdapter<GemmKernel>;

// Force the device kernel symbol into the cubin without needing a host main.
auto* _anchor = &cutlass::device_kernel<GemmKernel>;


// ===== COMPILED SASS (sm_90a) =====

	.target	sm_90a

	.elftype	@"ET_EXEC"


//--------------------- .note.nv.tkinfo           --------------------------
	.section	.note.nv.tkinfo,"",@"SHT_NOTE"
	.sectionflags	@"SHF_NOTE_NV_TKINFO"
	.tkinfo
        /*0018*/ 	.word	0x00000002
        /*0030*/ 	.string	""
        /*0030*/ 	.string	"ptxas"
        /*0030*/ 	.string	"Cuda compilation tools, release 13.0, V13.0.88"
        /*0030*/ 	.string	"Build cuda_13.0.r13.0/compiler.36424714_0"
        /*0030*/ 	.string	"-arch sm_90a -m 64 "



//--------------------- .note.nv.cuinfo           --------------------------
	.section	.note.nv.cuinfo,"",@"SHT_NOTE"
	.sectionflags	@"SHF_NOTE_NV_CUINFO"
        /*0018*/ 	.short	0x0002
        /*001a*/ 	.short	0x005a
        /*001c*/ 	.short	0x0082
	.zero		2


//--------------------- .nv.info                  --------------------------
	.section	.nv.info,"",@"SHT_CUDA_INFO"
	.align	4


	//----- nvinfo : EIATTR_REGCOUNT
	.align		4
        /*0000*/ 	.byte	0x04, 0x2f
        /*0002*/ 	.short	(.L_12 - .L_11)
	.align		4
.L_11:
        /*0004*/ 	.word	index@(_ZN7cutlass13device_kernelINS_4gemm6kernel13GemmUniversalIN4cute5tupleIJiiiiEEENS1_10collective13CollectiveMmaINS1_37MainloopSm90TmaGmmaWarpSpecializedFP8ILi4ENS5_IJNS4_1CILi1EEENSA_ILi8EEESB_EEENS1_35KernelTmaWarpSpecializedCooperativeEEENS5_IJNSA_ILi128EEENSA_ILi256EEESG_EEENS_12float_e4m3_tENS5_IJlSB_lEEESJ_SK_NS4_8TiledMMAINS4_8MMA_AtomIJNS4_4SM904GMMA31MMA_64x256x32_F32E4M3E4M3_SS_TNILNSO_7ScaleInE1ELSQ_1EEEEEENS4_6LayoutINS5_IJNSA_ILi2EEESB_SB_EEENS5_IJSB_NSA_ILi0EEESW_EEEEENS5_IJNS4_10UnderscoreESZ_SZ_EEEEENS4_23SM90_TMA_LOAD_MULTICASTENS4_14ComposedLayoutINS4_7SwizzleILi3ELi4ELi3EEENS4_18smem_ptr_flag_bitsILi8EEENST_INS5_IJSC_SG_EEENS5_IJSG_SB_EEEEEEEvNS4_8identityENS4_13SM90_TMA_LOADES1B_vS1C_EENS_8epilogue10collective6detail29Sm90TmaWarpSpecializedAdapterINS1G_15DefaultEpilogueISJ_SK_SK_NS1F_6thread17LinearCombinationISJ_Li1EffLNS1K_9ScaleType4KindE0ELNS_15FloatRoundStyleE2ESJ_EENS1_15EpilogueDefaultEEEEEvvEEEEvNT_6ParamsE)
        /*0008*/ 	.word	0x000000a8


	//----- nvinfo : EIATTR_FRAME_SIZE
	.align		4
.L_12:
        /*000c*/ 	.byte	0x04, 0x11
        /*000e*/ 	.short	(.L_14 - .L_13)
	.align		4
.L_13:
        /*0010*/ 	.word	index@(_ZN7cutlass13device_kernelINS_4gemm6kernel13GemmUniversalIN4cute5tupleIJiiiiEEENS1_10collective13CollectiveMmaINS1_37MainloopSm90TmaGmmaWarpSpecializedFP8ILi4ENS5_IJNS4_1CILi1EEENSA_ILi8EEESB_EEENS1_35KernelTmaWarpSpecializedCooperativeEEENS5_IJNSA_ILi128EEENSA_ILi256EEESG_EEENS_12float_e4m3_tENS5_IJlSB_lEEESJ_SK_NS4_8TiledMMAINS4_8MMA_AtomIJNS4_4SM904GMMA31MMA_64x256x32_F32E4M3E4M3_SS_TNILNSO_7ScaleInE1ELSQ_1EEEEEENS4_6LayoutINS5_IJNSA_ILi2EEESB_SB_EEENS5_IJSB_NSA_ILi0EEESW_EEEEENS5_IJNS4_10UnderscoreESZ_SZ_EEEEENS4_23SM90_TMA_LOAD_MULTICASTENS4_14ComposedLayoutINS4_7SwizzleILi3ELi4ELi3EEENS4_18smem_ptr_flag_bitsILi8EEENST_INS5_IJSC_SG_EEENS5_IJSG_SB_EEEEEEEvNS4_8identityENS4_13SM90_TMA_LOADES1B_vS1C_EENS_8epilogue10collective6detail29Sm90TmaWarpSpecializedAdapterINS1G_15DefaultEpilogueISJ_SK_SK_NS1F_6thread17LinearCombinationISJ_Li1EffLNS1K_9ScaleType4KindE0ELNS_15FloatRoundStyleE2ESJ_EENS1_15EpilogueDefaultEEEEEvvEEEEvNT_6ParamsE)
        /*0014*/ 	.word	0x000000f8


	//----- nvinfo : EIATTR_MIN_STACK_SIZE
	.align		4
.L_14:
        /*0018*/ 	.byte	0x04, 0x12
        /*001a*/ 	.short	(.L_16 - .L_15)
	.align		4
.L_15:
        /*001c*/ 	.word	index@(_ZN7cutlass13device_kernelINS_4gemm6kernel13GemmUniversalIN4cute5tupleIJiiiiEEENS1_10collective13CollectiveMmaINS1_37MainloopSm90TmaGmmaWarpSpecializedFP8ILi4ENS5_IJNS4_1CILi1EEENSA_ILi8EEESB_EEENS1_35KernelTmaWarpSpecializedCooperativeEEENS5_IJNSA_ILi128EEENSA_ILi256EEESG_EEENS_12float_e4m3_tENS5_IJlSB_lEEESJ_SK_NS4_8TiledMMAINS4_8MMA_AtomIJNS4_4SM904GMMA31MMA_64x256x32_F32E4M3E4M3_SS_TNILNSO_7ScaleInE1ELSQ_1EEEEEENS4_6LayoutINS5_IJNSA_ILi2EEESB_SB_EEENS5_IJSB_NSA_ILi0EEESW_EEEEENS5_IJNS4_10UnderscoreESZ_SZ_EEEEENS4_23SM90_TMA_LOAD_MULTICASTENS4_14ComposedLayoutINS4_7SwizzleILi3ELi4ELi3EEENS4_18smem_ptr_flag_bitsILi8EEENST_INS5_IJSC_SG_EEENS5_IJSG_SB_EEEEEEEvNS4_8identityENS4_13SM90_TMA_LOADES1B_vS1C_EENS_8epilogue10collective6detail29Sm90TmaWarpSpecializedAdapterINS1G_15DefaultEpilogueISJ_SK_SK_NS1F_6thread17LinearCombinationISJ_Li1EffLNS1K_9ScaleType4KindE0ELNS_15FloatRoundStyleE2ESJ_EENS1_15EpilogueDefaultEEEEEvvEEEEvNT_6ParamsE)
        /*0020*/ 	.word	0x000000f8
.L_16:


//--------------------- .nv.compat                --------------------------
	.section	.nv.compat,"",@"SHT_CUDA_COMPAT_INFO"
	.align	4
        /*0000*/ 	.byte	0x02, 0x09, 0x01, 0x00, 0x02, 0x02, 0x04, 0x00, 0x02, 0x05, 0x05, 0x00, 0x03, 0x07, 0x01, 0x01
        /*0010*/ 	.byte	0x02, 0x03, 0x01, 0x00, 0x02, 0x06, 0x01, 0x00, 0x04, 0x0b, 0x08, 0x00, 0x00, 0x00, 0x00, 0x00
        /*0020*/ 	.byte	0x00, 0x00, 0x00, 0x00


//--------------------- .nv.info._ZN7cutlass13device_kernelINS_4gemm6kernel13GemmUniversalIN4cute5tupleIJiiiiEEENS1_10collective13CollectiveMmaINS1_37MainloopSm90TmaGmmaWarpSpecializedFP8ILi4ENS5_IJNS4_1CILi1EEENSA_ILi8EEESB_EEENS1_35KernelTmaWarpSpecializedCooperativeEEENS5_IJNSA_ILi128EEENSA_ILi256EEESG_EEENS_12float_e4m3_tENS5_IJlSB_lEEESJ_SK_NS4_8TiledMMAINS4_8MMA_AtomIJNS4_4SM904GMMA31MMA_64x256x32_F32E4M3E4M3_SS_TNILNSO_7ScaleInE1ELSQ_1EEEEEENS4_6LayoutINS5_IJNSA_ILi2EEESB_SB_EEENS5_IJSB_NSA_ILi0EEESW_EEEEENS5_IJNS4_10UnderscoreESZ_SZ_EEEEENS4_23SM90_TMA_LOAD_MULTICASTENS4_14ComposedLayoutINS4_7SwizzleILi3ELi4ELi3EEENS4_18smem_ptr_flag_bitsILi8EEENST_INS5_IJSC_SG_EEENS5_IJSG_SB_EEEEEEEvNS4_8identityENS4_13SM90_TMA_LOADES1B_vS1C_EENS_8epilogue10collective6detail29Sm90TmaWarpSpecializedAdapterINS1G_15DefaultEpilogueISJ_SK_SK_NS1F_6thread17LinearCombinationISJ_Li1EffLNS1K_9ScaleType4KindE0ELNS_15FloatRoundStyleE2ESJ_EENS1_15EpilogueDefaultEEEEEvvEEEEvNT_6ParamsE --------------------------
	.section	.nv.info._ZN7cutlass13device_kernelINS_4gemm6kernel13GemmUniversalIN4cute5tupleIJiiiiEEENS1_10collective13CollectiveMmaINS1_37MainloopSm90TmaGmmaWarpSpecializedFP8ILi4ENS5_IJNS4_1CILi1EEENSA_ILi8EEESB_EEENS1_35KernelTmaWarpSpecializedCooperativeEEENS5_IJNSA_ILi128EEENSA_ILi256EEESG_EEENS_12float_e4m3_tENS5_IJlSB_lEEESJ_SK_NS4_8TiledMMAINS4_8MMA_AtomIJNS4_4SM904GMMA31MMA_64x256x32_F32E4M3E4M3_SS_TNILNSO_7ScaleInE1ELSQ_1EEEEEENS4_6LayoutINS5_IJNSA_ILi2EEESB_SB_EEENS5_IJSB_NSA_ILi0EEESW_EEEEENS5_IJNS4_10UnderscoreESZ_SZ_EEEEENS4_23SM90_TMA_LOAD_MULTICASTENS4_14ComposedLayoutINS4_7SwizzleILi3ELi4ELi3EEENS4_18smem_ptr_flag_bitsILi8EEENST_INS5_IJSC_SG_EEENS5_IJSG_SB_EEEEEEEvNS4_8identityENS4_13SM90_TMA_LOADES1B_vS1C_EENS_8epilogue10collective6detail29Sm90TmaWarpSpecializedAdapterINS1G_15DefaultEpilogueISJ_SK_SK_NS1F_6thread17LinearCombinationISJ_Li1EffLNS1K_9ScaleType4KindE0ELNS_15FloatRoundStyleE2ESJ_EENS1_15EpilogueDefaultEEEEEvvEEEEvNT_6ParamsE,"",@"SHT_CUDA_INFO"
	.sectionflags	@""
	.align	4


	//----- nvinfo : EIATTR_CUDA_API_VERSION
	.align		4
        /*0000*/ 	.byte	0x04, 0x37
        /*0002*/ 	.short	(.L_18 - .L_17)
.L_17:
        /*0004*/ 	.word	0x00000082


	//----- nvinfo : EIATTR_KPARAM_INFO
	.align		4
.L_18:
        /*0008*/ 	.byte	0x04, 0x17
        /*000a*/ 	.short	(.L_20 - .L_19)
.L_19:
        /*000c*/ 	.word	0x00000000
        /*0010*/ 	.short	0x0000
        /*0012*/ 	.short	0x0070
        /*0014*/ 	.byte	0x00, 0xf0, 0x01, 0x10


	//----- nvinfo : EIATTR_SPARSE_MMA_MASK
	.align		4
.L_20:
        /*0018*/ 	.byte	0x03, 0x50
        /*001a*/ 	.short	0x0000


	//----- nvinfo : EIATTR_MAXREG_COUNT
	.align		4
        /*001c*/ 	.byte	0x03, 0x1b
        /*001e*/ 	.short	0x00a8


	//----- nvinfo : EIATTR_NUM_BARRIERS
	.align		4
        /*0020*/ 	.byte	0x02, 0x4c
        /*0022*/ 	.byte	0x01
	.zero		1


	//----- nvinfo : EIATTR_ANNOTATIONS
	.align		4
        /*0024*/ 	.byte	0x04, 0x55
        /*0026*/ 	.short	(.L_22 - .L_21)


	//   ....[0]....
.L_21:
        /*0028*/ 	.word	0x00000001
        /*002c*/ 	.byte	0x70, 0x06, 0x00, 0x00, 0x01, 0x00, 0x00, 0x00, 0xa0, 0x08, 0x00, 0x00, 0x01, 0x00, 0x00, 0x00
        /* <DEDUP_REMOVED lines=188> */
        /*0bfc*/ 	.byte	0x20, 0x03, 0x01, 0x00, 0x01, 0x00, 0x00, 0x00, 0x70, 0x03, 0x01, 0x00


	//----- nvinfo : EIATTR_MERCURY_ISA_VERSION
	.align		4
.L_22:
        /*0c08*/ 	.byte	0x03, 0x5f
        /*0c0a*/ 	.short	0x0101


	//----- nvinfo : EIATTR_INT_WARP_WIDE_INSTR_OFFSETS
	.align		4
        /*0c0c*/ 	.byte	0x04, 0x31
        /*0c0e*/ 	.short	(.L_24 - .L_23)


	//   ....[0]....
.L_23:
        /*0c10*/ 	.word	0x00000530


	//   ....[1]....
        /*0c14*/ 	.word	0x00000550


	//   ....[2]....
        /*0c18*/ 	.word	0x000006a0


	//   ....[3]....
        /*0c1c*/ 	.word	0x00005290


	//----- nvinfo : EIATTR_COOP_GROUP_MASK_REGIDS
	.align		4
.L_24:
        /*0c20*/ 	.byte	0x04, 0x29
        /*0c22*/ 	.short	(.L_26 - .L_25)


	//   ....[0]....
.L_25:
        /*0c24*/ 	.word	0xffffffff


	//   ....[1]....
        /*0c28*/ 	.word	0xffffffff


	//   ....[2]....
        /*0c2c*/ 	.word	0xffffffff


	//   ....[3]....
        /*0c30*/ 	.word	0xffffffff


	//   ....[4]....
        /*0c34*/ 	.word	0xffffffff


	//   ....[5]....
        /*0c38*/ 	.word	0xffffffff


	//----- nvinfo : EIATTR_COOP_GROUP_INSTR_OFFSETS
	.align		4
.L_26:
        /*0c3c*/ 	.byte	0x04, 0x28
        /*0c3e*/ 	.short	(.L_28 - .L_27)


	//   ....[0]....
.L_27:
        /*0c40*/ 	.word	0x00000070


	//   ....[1]....
        /*0c44*/ 	.word	0x00000080


	//   ....[2]....
        /*0c48*/ 	.word	0x000001a0


	//   ....[3]....
        /*0c4c*/ 	.word	0x000003c0


	//   ....[4]....
        /*0c50*/ 	.word	0x000007b0


	//   ....[5]....
        /*0c54*/ 	.word	0x00001530


	//----- nvinfo : EIATTR_REG_RECONFIG
	.align		4
.L_28:
        /*0c58*/ 	.byte	0x01, 0x54
	.zero		2


	//----- nvinfo : EIATTR_MBARRIER_INSTR_OFFSETS
	.align		4
        /*0c5c*/ 	.byte	0x04, 0x39
        /*0c5e*/ 	.short	(.L_30 - .L_29)


	//   ....[0]....
.L_29:
        /*0c60*/ 	.word	0x00000320
        /*0c64*/ 	.word	0x000000ff
        /*0c68*/ 	.word	0x00000000
        /*0c6c*/ 	.short	0x0100
        /*0c6e*/ 	.byte	0x09
	.zero		1


	//   ....[1]....
        /*0c70*/ 	.word	0x00000330
        /*0c74*/ 	.word	0x000000ff
        /*0c78*/ 	.word	0x00000020
        /*0c7c*/ 	.short	0x0100
        /*0c7e*/ 	.byte	0x09
	.zero		1


	//   ....[2]....
        /*0c80*/ 	.word	0x00000340
        /*0c84*/ 	.word	0x000000ff
        /*0c88*/ 	.word	0x00000008
        /*0c8c*/ 	.short	0x0100
        /*0c8e*/ 	.byte	0x09
	.zero		1


	//   ....[3]....
        /*0c90*/ 	.word	0x00000350
        /*0c94*/ 	.word	0x000000ff
        /*0c98*/ 	.word	0x00000028
        /*0c9c*/ 	.short	0x0100
        /*0c9e*/ 	.byte	0x09
	.zero		1


	//   ....[4]....
        /*0ca0*/ 	.word	0x00000360
        /*0ca4*/ 	.word	0x000000ff
        /*0ca8*/ 	.word	0x00000010
        /*0cac*/ 	.short	0x0100
        /*0cae*/ 	.byte	0x09
	.zero		1


	//   ....[5]....
        /*0cb0*/ 	.word	0x00000370
        /*0cb4*/ 	.word	0x000000ff
        /*0cb8*/ 	.word	0x00000030
        /*0cbc*/ 	.short	0x0100
        /*0cbe*/ 	.byte	0x09
	.zero		1


	//   ....[6]....
        /*0cc0*/ 	.word	0x00000380
        /*0cc4*/ 	.word	0x000000ff
        /*0cc8*/ 	.word	0x00000018
        /*0ccc*/ 	.short	0x0100
        /*0cce*/ 	.byte	0x09
	.zero		1


	//   ....[7]....
        /*0cd0*/ 	.word	0x00000390
        /*0cd4*/ 	.word	0x000000ff
        /*0cd8*/ 	.word	0x00000038
        /*0cdc*/ 	.short	0x0100
        /*0cde*/ 	.byte	0x09
	.zero		1


	//   ....[8]....
        /*0ce0*/ 	.word	0x00000730
        /*0ce4*/ 	.word	0x000000ff
        /*0ce8*/ 	.word	0x00000050
        /*0cec*/ 	.short	0x0100
        /*0cee*/ 	.byte	0x06
	.zero		1


	//   ....[9]....
        /*0cf0*/ 	.word	0x00000760
        /*0cf4*/ 	.word	0x000000ff
        /*0cf8*/ 	.word	0x00000058
        /*0cfc*/ 	.short	0x0100
        /*0cfe*/ 	.byte	0x06
	.zero		1


	//   ....[10]....
        /*0d00*/ 	.word	0x00001d30
        /*0d04*/ 	.word	0x000000ff
        /*0d08*/ 	.word	0x00000000
        /*0d0c*/ 	.short	0x010a
        /*0d0e*/ 	.byte	0x06
	.zero		1


	//   ....[11]....
        /*0d10*/ 	.word	0x00001d70
        /*0d14*/ 	.word	0x000000ff
        /*0d18*/ 	.word	0x00000000
        /*0d1c*/ 	.short	0x010a
        /*0d1e*/ 	.byte	0x06
	.zero		1


	//   ....[12]....
        /*0d20*/ 	.word	0x00003040
        /*0d24*/ 	.word	0x000000ff
        /*0d28*/ 	.word	0x00000000
        /*0d2c*/ 	.short	0x010a
        /*0d2e*/ 	.byte	0x09
	.zero		1


	//   ....[13]....
        /*0d30*/ 	.word	0x00003080
        /*0d34*/ 	.word	0x000000ff
        /*0d38*/ 	.word	0x00000000
        /*0d3c*/ 	.short	0x010a
        /*0d3e*/ 	.byte	0x09
	.zero		1


	//   ....[14]....
        /*0d40*/ 	.word	0x00004190
        /*0d44*/ 	.word	0x000000e5
        /*0d48*/ 	.word	0x00000000
        /*0d4c*/ 	.short	0x0101
        /*0d4e*/ 	.byte	0x3f
	.zero		1


	//   ....[15]....
        /*0d50*/ 	.word	0x00005350
        /*0d54*/ 	.word	0x00000018
        /*0d58*/ 	.word	0x00000000
        /*0d5c*/ 	.short	0x0101
        /*0d5e*/ 	.byte	0x3f
	.zero		1


	//   ....[16]....
        /*0d60*/ 	.word	0x0000f560
        /*0d64*/ 	.word	0x00000005
        /*0d68*/ 	.word	0x00000020
        /*0d6c*/ 	.short	0x010a
        /*0d6e*/ 	.byte	0x3f
	.zero		1


	//   ....[17]....
        /*0d70*/ 	.word	0x0000f9b0
        /*0d74*/ 	.word	0x00000003
        /*0d78*/ 	.word	0x00000058
        /*0d7c*/ 	.short	0x0101
        /*0d7e*/ 	.byte	0x3f
	.zero		1


	//   ....[18]....
        /*0d80*/ 	.word	0x000100c0
        /*0d84*/ 	.word	0x00000005
        /*0d88*/ 	.word	0x00000000
        /*0d8c*/ 	.short	0x010a
        /*0d8e*/ 	.byte	0x3f
	.zero		1


	//   ....[19]....
        /*0d90*/ 	.word	0x00010140
        /*0d94*/ 	.word	0x00000007
        /*0d98*/ 	.word	0x00000000
        /*0d9c*/ 	.short	0x010a
        /*0d9e*/ 	.byte	0x3f
	.zero		1


	//   ....[20]....
        /*0da0*/ 	.word	0x000101d0
        /*0da4*/ 	.word	0x00000006
        /*0da8*/ 	.word	0x00000000
        /*0dac*/ 	.short	0x010a
        /*0dae*/ 	.byte	0x3f
	.zero		1


	//   ....[21]....
        /*0db0*/ 	.word	0x00010260
        /*0db4*/ 	.word	0x00000003
        /*0db8*/ 	.word	0x00000000
        /*0dbc*/ 	.short	0x010a
        /*0dbe*/ 	.byte	0x3f
	.zero		1


	//   ....[22]....
        /*0dc0*/ 	.word	0x000102d0
        /*0dc4*/ 	.word	0x00000003
        /*0dc8*/ 	.word	0x00000000
        /*0dcc*/ 	.short	0x010a
        /*0dce*/ 	.byte	0x3f
	.zero		1


	//   ....[23]....
        /*0dd0*/ 	.word	0x00010340
        /*0dd4*/ 	.word	0x00000000
        /*0dd8*/ 	.word	0x00000000
        /*0ddc*/ 	.short	0x010a
        /*0dde*/ 	.byte	0x3f
	.zero		1


	//   ....[24]....
        /*0de0*/ 	.word	0x00010420
        /*0de4*/ 	.word	0x00000005
        /*0de8*/ 	.word	0x00000020
        /*0dec*/ 	.short	0x010a
        /*0dee*/ 	.byte	0x3f
	.zero		1


	//   ....[25]....
        /*0df0*/ 	.word	0x000104f0
        /*0df4*/ 	.word	0x00000005
        /*0df8*/ 	.word	0x00000000
        /*0dfc*/ 	.short	0x010a
        /*0dfe*/ 	.byte	0x3f
	.zero		1


	//   ....[26]....
        /*0e00*/ 	.word	0x00010540
        /*0e04*/ 	.word	0x00000007
        /*0e08*/ 	.word	0x00000000
        /*0e0c*/ 	.short	0x010a
        /*0e0e*/ 	.byte	0x3f
	.zero		1


	//   ....[27]....
        /*0e10*/ 	.word	0x00010590
        /*0e14*/ 	.word	0x00000006
        /*0e18*/ 	.word	0x00000000
        /*0e1c*/ 	.short	0x010a
        /*0e1e*/ 	.byte	0x3f
	.zero		1


	//----- nvinfo : EIATTR_NUM_MBARRIERS
	.align		4
.L_30:
        /*0e20*/ 	.byte	0x03, 0x38
        /*0e22*/ 	.short	0x000a


	//----- nvinfo : EIATTR_EXIT_INSTR_OFFSETS
	.align		4
        /*0e24*/ 	.byte	0x04, 0x1c
        /*0e26*/ 	.short	(.L_32 - .L_31)


	//   ....[0]....
.L_31:
        /*0e28*/ 	.word	0x00000940


	//   ....[1]....
        /*0e2c*/ 	.word	0x000011d0


	//   ....[2]....
        /*0e30*/ 	.word	0x0000ec50


	//   ....[3]....
        /*0e34*/ 	.word	0x0000f1e0


	//   ....[4]....
        /*0e38*/ 	.word	0x000102b0


	//----- nvinfo : EIATTR_MAX_THREADS
	.align		4
.L_32:
        /*0e3c*/ 	.byte	0x04, 0x05
        /*0e3e*/ 	.short	(.L_34 - .L_33)
.L_33:
        /*0e40*/ 	.word	0x00000180
        /*0e44*/ 	.word	0x00000001
        /*0e48*/ 	.word	0x00000001


	//----- nvinfo : EIATTR_CRS_STACK_SIZE
	.align		4
.L_34:
        /*0e4c*/ 	.byte	0x04, 0x1e
        /*0e4e*/ 	.short	(.L_36 - .L_35)
.L_35:
        /*0e50*/ 	.word	0x00000000


	//----- nvinfo : EIATTR_CBANK_PARAM_SIZE
	.align		4
.L_36:
        /*0e54*/ 	.byte	0x03, 0x19
        /*0e56*/ 	.short	0x0470


	//----- nvinfo : EIATTR_PARAM_CBANK
	.align		4
        /*0e58*/ 	.byte	0x04, 0x0a
        /*0e5a*/ 	.short	(.L_38 - .L_37)
	.align		4
.L_37:
        /*0e5c*/ 	.word	index@(.nv.constant0._ZN7cutlass13device_kernelINS_4gemm6kernel13GemmUniversalIN4cute5tupleIJiiiiEEENS1_10collective13CollectiveMmaINS1_37MainloopSm90TmaGmmaWarpSpecializedFP8ILi4ENS5_IJNS4_1CILi1EEENSA_ILi8EEESB_EEENS1_35KernelTmaWarpSpecializedCooperativeEEENS5_IJNSA_ILi128EEENSA_ILi256EEESG_EEENS_12float_e4m3_tENS5_IJlSB_lEEESJ_SK_NS4_8TiledMMAINS4_8MMA_AtomIJNS4_4SM904GMMA31MMA_64x256x32_F32E4M3E4M3_SS_TNILNSO_7ScaleInE1ELSQ_1EEEEEENS4_6LayoutINS5_IJNSA_ILi2EEESB_SB_EEENS5_IJSB_NSA_ILi0EEESW_EEEEENS5_IJNS4_10UnderscoreESZ_SZ_EEEEENS4_23SM90_TMA_LOAD_MULTICASTENS4_14ComposedLayoutINS4_7SwizzleILi3ELi4ELi3EEENS4_18smem_ptr_flag_bitsILi8EEENST_INS5_IJSC_SG_EEENS5_IJSG_SB_EEEEEEEvNS4_8identityENS4_13SM90_TMA_LOADES1B_vS1C_EENS_8epilogue10collective6detail29Sm90TmaWarpSpecializedAdapterINS1G_15DefaultEpilogueISJ_SK_SK_NS1F_6thread17LinearCombinationISJ_Li1EffLNS1K_9ScaleType4KindE0ELNS_15FloatRoundStyleE2ESJ_EENS1_15EpilogueDefaultEEEEEvvEEEEvNT_6ParamsE)
        /*0e60*/ 	.short	0x0210
        /*0e62*/ 	.short	0x0470


	//----- nvinfo : EIATTR_SW_WAR
	.align		4
.L_38:
        /*0e64*/ 	.byte	0x04, 0x36
        /*0e66*/ 	.short	(.L_40 - .L_39)
.L_39:
        /*0e68*/ 	.word	0x00000008
.L_40:


//--------------------- .nv.callgraph             --------------------------
	.section	.nv.callgraph,"",@"SHT_CUDA_CALLGRAPH"
	.align	4
	.sectionentsize	8
	.align		4
        /*0000*/ 	.word	0x00000000
	.align		4
        /*0004*/ 	.word	0xffffffff
	.align		4
        /*0008*/ 	.word	0x00000000
	.align		4
        /*000c*/ 	.word	0xfffffffe
	.align		4
        /*0010*/ 	.word	0x00000000
	.align		4
        /*0014*/ 	.word	0xfffffffd
	.align		4
        /*0018*/ 	.word	0x00000000
	.align		4
        /*001c*/ 	.word	0xfffffffc


//--------------------- .nv.constant4             --------------------------
	.section	.nv.constant4,"a",@progbits
	.align	8
	.align		8
.nv.constant4:
        /*0000*/ 	.dword	_ZN40_INTERNAL_f790555a_4_k_cu_3cc9b254_224674cuda3std3__45__cpo5beginE
	.align		8
        /*0008*/ 	.dword	_ZN40_INTERNAL_f790555a_4_k_cu_3cc9b254_224674cuda3std3__45__cpo3endE
	.align		8
        /*0010*/ 	.dword	_ZN40_INTERNAL_f790555a_4_k_cu_3cc9b254_224674cuda3std3__45__cpo6cbeginE
	.align		8
        /*0018*/ 	.dword	_ZN40_INTERNAL_f790555a_4_k_cu_3cc9b254_224674cuda3std3__45__cpo4cendE
	.align		8
        /*0020*/ 	.dword	_ZN40_INTERNAL_f790555a_4_k_cu_3cc9b254_224674cuda3std3__442_GLOBAL__N__f790555a_4_k_cu_3cc9b254_224676ignoreE
	.align		8
        /*0028*/ 	.dword	_ZN40_INTERNAL_f790555a_4_k_cu_3cc9b254_224674cuda3std3__419piecewise_constructE
	.align		8
        /*0030*/ 	.dword	_ZN40_INTERNAL_f790555a_4_k_cu_3cc9b254_224674cuda3std3__48in_placeE
	.align		8
        /*0038*/ 	.dword	_ZN40_INTERNAL_f790555a_4_k_cu_3cc9b254_224674cuda3std6ranges3__45__cpo4swapE
	.align		8
        /*0040*/ 	.dword	_ZN40_INTERNAL_f790555a_4_k_cu_3cc9b254_224674cuda3std6ranges3__45__cpo9iter_moveE
	.align		8
        /*0048*/ 	.dword	_ZN40_INTERNAL_f790555a_4_k_cu_3cc9b254_224674cute7productE
	.align		8
        /*0050*/ 	.dword	_ZN40_INTERNAL_f790555a_4_k_cu_3cc9b254_224674cute1_E


//--------------------- .text._ZN7cutlass13device_kernelINS_4gemm6kernel13GemmUniversalIN4cute5tupleIJiiiiEEENS1_10collective13CollectiveMmaINS1_37MainloopSm90TmaGmmaWarpSpecializedFP8ILi4ENS5_IJNS4_1CILi1EEENSA_ILi8EEESB_EEENS1_35KernelTmaWarpSpecializedCooperativeEEENS5_IJNSA_ILi128EEENSA_ILi256EEESG_EEENS_12float_e4m3_tENS5_IJlSB_lEEESJ_SK_NS4_8TiledMMAINS4_8MMA_AtomIJNS4_4SM904GMMA31MMA_64x256x32_F32E4M3E4M3_SS_TNILNSO_7ScaleInE1ELSQ_1EEEEEENS4_6LayoutINS5_IJNSA_ILi2EEESB_SB_EEENS5_IJSB_NSA_ILi0EEESW_EEEEENS5_IJNS4_10UnderscoreESZ_SZ_EEEEENS4_23SM90_TMA_LOAD_MULTICASTENS4_14ComposedLayoutINS4_7SwizzleILi3ELi4ELi3EEENS4_18smem_ptr_flag_bitsILi8EEENST_INS5_IJSC_SG_EEENS5_IJSG_SB_EEEEEEEvNS4_8identityENS4_13SM90_TMA_LOADES1B_vS1C_EENS_8epilogue10collective6detail29Sm90TmaWarpSpecializedAdapterINS1G_15DefaultEpilogueISJ_SK_SK_NS1F_6thread17LinearCombinationISJ_Li1EffLNS1K_9ScaleType4KindE0ELNS_15FloatRoundStyleE2ESJ_EENS1_15EpilogueDefaultEEEEEvvEEEEvNT_6ParamsE --------------------------
	.section	.text._ZN7cutlass13device_kernelINS_4gemm6kernel13GemmUniversalIN4cute5tupleIJiiiiEEENS1_10collective13CollectiveMmaINS1_37MainloopSm90TmaGmmaWarpSpecializedFP8ILi4ENS5_IJNS4_1CILi1EEENSA_ILi8EEESB_EEENS1_35KernelTmaWarpSpecializedCooperativeEEENS5_IJNSA_ILi128EEENSA_ILi256EEESG_EEENS_12float_e4m3_tENS5_IJlSB_lEEESJ_SK_NS4_8TiledMMAINS4_8MMA_AtomIJNS4_4SM904GMMA31MMA_64x256x32_F32E4M3E4M3_SS_TNILNSO_7ScaleInE1ELSQ_1EEEEEENS4_6LayoutINS5_IJNSA_ILi2EEESB_SB_EEENS5_IJSB_NSA_ILi0EEESW_EEEEENS5_IJNS4_10UnderscoreESZ_SZ_EEEEENS4_23SM90_TMA_LOAD_MULTICASTENS4_14ComposedLayoutINS4_7SwizzleILi3ELi4ELi3EEENS4_18smem_ptr_flag_bitsILi8EEENST_INS5_IJSC_SG_EEENS5_IJSG_SB_EEEEEEEvNS4_8identityENS4_13SM90_TMA_LOADES1B_vS1C_EENS_8epilogue10collective6detail29Sm90TmaWarpSpecializedAdapterINS1G_15DefaultEpilogueISJ_SK_SK_NS1F_6thread17LinearCombinationISJ_Li1EffLNS1K_9ScaleType4KindE0ELNS_15FloatRoundStyleE2ESJ_EENS1_15EpilogueDefaultEEEEEvvEEEEvNT_6ParamsE,"ax",@progbits
	.align	128
.text._ZN7cutlass13device_kernelINS_4gemm6kernel13GemmUniversalIN4cute5tupleIJiiiiEEENS1_10collective13CollectiveMmaINS1_37MainloopSm90TmaGmmaWarpSpecializedFP8ILi4ENS5_IJNS4_1CILi1EEENSA_ILi8EEESB_EEENS1_35KernelTmaWarpSpecializedCooperativeEEENS5_IJNSA_ILi128EEENSA_ILi256EEESG_EEENS_12float_e4m3_tENS5_IJlSB_lEEESJ_SK_NS4_8TiledMMAINS4_8MMA_AtomIJNS4_4SM904GMMA31MMA_64x256x32_F32E4M3E4M3_SS_TNILNSO_7ScaleInE1ELSQ_1EEEEEENS4_6LayoutINS5_IJNSA_ILi2EEESB_SB_EEENS5_IJSB_NSA_ILi0EEESW_EEEEENS5_IJNS4_10UnderscoreESZ_SZ_EEEEENS4_23SM90_TMA_LOAD_MULTICASTENS4_14ComposedLayoutINS4_7SwizzleILi3ELi4ELi3EEENS4_18smem_ptr_flag_bitsILi8EEENST_INS5_IJSC_SG_EEENS5_IJSG_SB_EEEEEEEvNS4_8identityENS4_13SM90_TMA_LOADES1B_vS1C_EENS_8epilogue10collective6detail29Sm90TmaWarpSpecializedAdapterINS1G_15DefaultEpilogueISJ_SK_SK_NS1F_6thread17LinearCombinationISJ_Li1EffLNS1K_9ScaleType4KindE0ELNS_15FloatRoundStyleE2ESJ_EENS1_15EpilogueDefaultEEEEEvvEEEEvNT_6ParamsE:
        .type           _ZN7cutlass13device_kernelINS_4gemm6kernel13GemmUniversalIN4cute5tupleIJiiiiEEENS1_10collective13CollectiveMmaINS1_37MainloopSm90TmaGmmaWarpSpecializedFP8ILi4ENS5_IJNS4_1CILi1EEENSA_ILi8EEESB_EEENS1_35KernelTmaWarpSpecializedCooperativeEEENS5_IJNSA_ILi128EEENSA_ILi256EEESG_EEENS_12float_e4m3_tENS5_IJlSB_lEEESJ_SK_NS4_8TiledMMAINS4_8MMA_AtomIJNS4_4SM904GMMA31MMA_64x256x32_F32E4M3E4M3_SS_TNILNSO_7ScaleInE1ELSQ_1EEEEEENS4_6LayoutINS5_IJNSA_ILi2EEESB_SB_EEENS5_IJSB_NSA_ILi0EEESW_EEEEENS5_IJNS4_10UnderscoreESZ_SZ_EEEEENS4_23SM90_TMA_LOAD_MULTICASTENS4_14ComposedLayoutINS4_7SwizzleILi3ELi4ELi3EEENS4_18smem_ptr_flag_bitsILi8EEENST_INS5_IJSC_SG_EEENS5_IJSG_SB_EEEEEEEvNS4_8identityENS4_13SM90_TMA_LOADES1B_vS1C_EENS_8epilogue10collective6detail29Sm90TmaWarpSpecializedAdapterINS1G_15DefaultEpilogueISJ_SK_SK_NS1F_6thread17LinearCombinationISJ_Li1EffLNS1K_9ScaleType4KindE0ELNS_15FloatRoundStyleE2ESJ_EENS1_15EpilogueDefaultEEEEEvvEEEEvNT_6ParamsE,@function
        .size           _ZN7cutlass13device_kernelINS_4gemm6kernel13GemmUniversalIN4cute5tupleIJiiiiEEENS1_10collective13CollectiveMmaINS1_37MainloopSm90TmaGmmaWarpSpecializedFP8ILi4ENS5_IJNS4_1CILi1EEENSA_ILi8EEESB_EEENS1_35KernelTmaWarpSpecializedCooperativeEEENS5_IJNSA_ILi128EEENSA_ILi256EEESG_EEENS_12float_e4m3_tENS5_IJlSB_lEEESJ_SK_NS4_8TiledMMAINS4_8MMA_AtomIJNS4_4SM904GMMA31MMA_64x256x32_F32E4M3E4M3_SS_TNILNSO_7ScaleInE1ELSQ_1EEEEEENS4_6LayoutINS5_IJNSA_ILi2EEESB_SB_EEENS5_IJSB_NSA_ILi0EEESW_EEEEENS5_IJNS4_10UnderscoreESZ_SZ_EEEEENS4_23SM90_TMA_LOAD_MULTICASTENS4_14ComposedLayoutINS4_7SwizzleILi3ELi4ELi3EEENS4_18smem_ptr_flag_bitsILi8EEENST_INS5_IJSC_SG_EEENS5_IJSG_SB_EEEEEEEvNS4_8identityENS4_13SM90_TMA_LOADES1B_vS1C_EENS_8epilogue10collective6detail29Sm90TmaWarpSpecializedAdapterINS1G_15DefaultEpilogueISJ_SK_SK_NS1F_6thread17LinearCombinationISJ_Li1EffLNS1K_9ScaleType4KindE0ELNS_15FloatRoundStyleE2ESJ_EENS1_15EpilogueDefaultEEEEEvvEEEEvNT_6ParamsE,(.L_x_332 - _ZN7cutlass13device_kernelINS_4gemm6kernel13GemmUniversalIN4cute5tupleIJiiiiEEENS1_10collective13CollectiveMmaINS1_37MainloopSm90TmaGmmaWarpSpecializedFP8ILi4ENS5_IJNS4_1CILi1EEENSA_ILi8EEESB_EEENS1_35KernelTmaWarpSpecializedCooperativeEEENS5_IJNSA_ILi128EEENSA_ILi256EEESG_EEENS_12float_e4m3_tENS5_IJlSB_lEEESJ_SK_NS4_8TiledMMAINS4_8MMA_AtomIJNS4_4SM904GMMA31MMA_64x256x32_F32E4M3E4M3_SS_TNILNSO_7ScaleInE1ELSQ_1EEEEEENS4_6LayoutINS5_IJNSA_ILi2EEESB_SB_EEENS5_IJSB_NSA_ILi0EEESW_EEEEENS5_IJNS4_10UnderscoreESZ_SZ_EEEEENS4_23SM90_TMA_LOAD_MULTICASTENS4_14ComposedLayoutINS4_7SwizzleILi3ELi4ELi3EEENS4_18smem_ptr_flag_bitsILi8EEENST_INS5_IJSC_SG_EEENS5_IJSG_SB_EEEEEEEvNS4_8identityENS4_13SM90_TMA_LOADES1B_vS1C_EENS_8epilogue10collective6detail29Sm90TmaWarpSpecializedAdapterINS1G_15DefaultEpilogueISJ_SK_SK_NS1F_6thread17LinearCombinationISJ_Li1EffLNS1K_9ScaleType4KindE0ELNS_15FloatRoundStyleE2ESJ_EENS1_15EpilogueDefaultEEEEEvvEEEEvNT_6ParamsE)
        .other          _ZN7cutlass13device_kernelINS_4gemm6kernel13GemmUniversalIN4cute5tupleIJiiiiEEENS1_10collective13CollectiveMmaINS1_37MainloopSm90TmaGmmaWarpSpecializedFP8ILi4ENS5_IJNS4_1CILi1EEENSA_ILi8EEESB_EEENS1_35KernelTmaWarpSpecializedCooperativeEEENS5_IJNSA_ILi128EEENSA_ILi256EEESG_EEENS_12float_e4m3_tENS5_IJlSB_lEEESJ_SK_NS4_8TiledMMAINS4_8MMA_AtomIJNS4_4SM904GMMA31MMA_64x256x32_F32E4M3E4M3_SS_TNILNSO_7ScaleInE1ELSQ_1EEEEEENS4_6LayoutINS5_IJNSA_ILi2EEESB_SB_EEENS5_IJSB_NSA_ILi0EEESW_EEEEENS5_IJNS4_10UnderscoreESZ_SZ_EEEEENS4_23SM90_TMA_LOAD_MULTICASTENS4_14ComposedLayoutINS4_7SwizzleILi3ELi4ELi3EEENS4_18smem_ptr_flag_bitsILi8EEENST_INS5_IJSC_SG_EEENS5_IJSG_SB_EEEEEEEvNS4_8identityENS4_13SM90_TMA_LOADES1B_vS1C_EENS_8epilogue10collective6detail29Sm90TmaWarpSpecializedAdapterINS1G_15DefaultEpilogueISJ_SK_SK_NS1F_6thread17LinearCombinationISJ_Li1EffLNS1K_9ScaleType4KindE0ELNS_15FloatRoundStyleE2ESJ_EENS1_15EpilogueDefaultEEEEEvvEEEEvNT_6ParamsE,@"STO_CUDA_ENTRY STV_DEFAULT"
_ZN7cutlass13device_kernelINS_4gemm6kernel13GemmUniversalIN4cute5tupleIJiiiiEEENS1_10collective13CollectiveMmaINS1_37MainloopSm90TmaGmmaWarpSpecializedFP8ILi4ENS5_IJNS4_1CILi1EEENSA_ILi8EEESB_EEENS1_35KernelTmaWarpSpecializedCooperativeEEENS5_IJNSA_ILi128EEENSA_ILi256EEESG_EEENS_12float_e4m3_tENS5_IJlSB_lEEESJ_SK_NS4_8TiledMMAINS4_8MMA_AtomIJNS4_4SM904GMMA31MMA_64x256x32_F32E4M3E4M3_SS_TNILNSO_7ScaleInE1ELSQ_1EEEEEENS4_6LayoutINS5_IJNSA_ILi2EEESB_SB_EEENS5_IJSB_NSA_ILi0EEESW_EEEEENS5_IJNS4_10UnderscoreESZ_SZ_EEEEENS4_23SM90_TMA_LOAD_MULTICASTENS4_14ComposedLayoutINS4_7SwizzleILi3ELi4ELi3EEENS4_18smem_ptr_flag_bitsILi8EEENST_INS5_IJSC_SG_EEENS5_IJSG_SB_EEEEEEEvNS4_8identityENS4_13SM90_TMA_LOADES1B_vS1C_EENS_8epilogue10collective6detail29Sm90TmaWarpSpecializedAdapterINS1G_15DefaultEpilogueISJ_SK_SK_NS1F_6thread17LinearCombinationISJ_Li1EffLNS1K_9ScaleType4KindE0ELNS_15FloatRoundStyleE2ESJ_EENS1_15EpilogueDefaultEEEEEvvEEEEvNT_6ParamsE:
[----:B------:R-:W0:Y:S02]  /*0000*/  LDC R1, c[0x0][0x28] ;  /* 0x00000a00ff017b82 */ /* 0x000e240000000800 */
[----:B0-----:R-:W-:Y:S01]  /*0010*/  VIADD R1, R1, 0xffffff08 ;  /* 0xffffff0801017836 */ /* 0x001fe20000000000 */
[----:B------:R-:W0:Y:S01]  /*0020*/  S2R R5, SR_TID.X ;  /* 0x0000000000057919 */ /* 0x000e220000002100 */
[----:B------:R-:W-:Y:S01]  /*0030*/  ELECT P0, URZ, PT ;  /* 0x00000000003f782f */ /* 0x000fe20003800000 */
[----:B------:R-:W-:Y:S01]  /*0040*/  BSSY B0, `(.L_x_0) ;  /* 0x0000015000007945 */ /* 0x000fe20003800000 */
[--C-:B0-----:R-:W-:Y:S02]  /*0050*/  SHF.R.U32.HI R0, RZ, 0x5, R5.reuse ;  /* 0x00000005ff007819 */ /* 0x101fe40000011605 */
[----:B------:R-:W-:-:S03]  /*0060*/  SHF.R.U32.HI R2, RZ, 0x7, R5 ;  /* 0x00000007ff027819 */ /* 0x000fc60000011605 */
[----:B------:R-:W0:Y:S04]  /*0070*/  SHFL.IDX PT, R3, R0, RZ, 0x1f ;  /* 0x00001fff00037589 */ /* 0x000e2800000e0000 */
[----:B------:R-:W1:Y:S01]  /*0080*/  SHFL.IDX PT, R2, R2, RZ, 0x1f ;  /* 0x00001fff02027589 */ /* 0x000e6200000e0000 */
[----:B0-----:R-:W-:Y:S02]  /*0090*/  R2UR UR4, R3 ;  /* 0x00000000030472ca */ /* 0x001fe400000e0000 */
[----:B-1----:R-:W-:-:S11]  /*00a0*/  R2UR UR6, R2 ;  /* 0x00000000020672ca */ /* 0x002fd600000e0000 */
[----:B------:R-:W-:Y:S02]  /*00b0*/  USHF.R.S32.HI UR5, URZ, 0x1f, UR4 ;  /* 0x0000001f3f057899 */ /* 0x000fe40008011404 */
[----:B------:R-:W-:Y:S02]  /*00c0*/  ISETP.NE.OR P0, PT, RZ, UR4, !P0 ;  /* 0x00000004ff007c0c */ /* 0x000fe4000c705670 */
[----:B------:R-:W-:-:S04]  /*00d0*/  ULEA.HI UR5, UR5, UR4, URZ, 0x2 ;  /* 0x0000000405057291 */ /* 0x000fc8000f8f103f */
[----:B------:R-:W-:-:S04]  /*00e0*/  ULOP3.LUT UR5, UR5, 0xfffffffc, URZ, 0xc0, !UPT ;  /* 0xfffffffc05057892 */ /* 0x000fc8000f8ec03f */
[----:B------:R-:W-:-:S03]  /*00f0*/  UIADD3 UR8, UR4, -UR5, URZ ;  /* 0x8000000504087290 */ /* 0x000fc6000fffe03f */
[----:B------:R-:W-:Y:S09]  /*0100*/  @P0 BRA `(.L_x_1) ;  /* 0x0000000000200947 */ /* 0x000ff20003800000 */
[----:B------:R-:W-:Y:S02]  /*0110*/  ULDC.64 UR4, c[0x0][0x198] ;  /* 0x0000660000047ab9 */ /* 0x000fe40000000a00 */
[----:B------:R-:W-:Y:S02]  /*0120*/  UIADD3 UR10, UP0, UR4, 0xf0, URZ ;  /* 0x000000f0040a7890 */ /* 0x000fe4000ff1e03f */
[----:B------:R-:W-:Y:S02]  /*0130*/  UIADD3 UR4, UP1, UR4, 0x1f0, URZ ;  /* 0x000001f004047890 */ /* 0x000fe4000ff3e03f */
[----:B------:R-:W-:Y:S02]  /*0140*/  UIADD3.X UR11, URZ, UR5, URZ, UP0, !UPT ;  /* 0x000000053f0b7290 */ /* 0x000fe400087fe43f */
[----:B------:R-:W-:-:S07]  /*0150*/  UIADD3.X UR5, URZ, UR5, URZ, UP1, !UPT ;  /* 0x000000053f057290 */ /* 0x000fce0008ffe43f */
[----:B------:R0:W-:Y:S02]  /*0160*/  UTMACCTL.PF [UR10] ;  /* 0x000000000a0079b9 */ /* 0x0001e40008040000 */
[----:B------:R0:W-:Y:S02]  /*0170*/  UTMACCTL.PF [UR4] ;  /* 0x00000000040079b9 */ /* 0x0001e40008040000 */
[----:B0-----:R-:W-:Y:S01]  /*0180*/  NOP ;  /* 0x0000000000007918 */ /* 0x001fe20000000000 */
.L_x_1:
[----:B------:R-:W-:Y:S05]  /*0190*/  BSYNC B0 ;  /* 0x0000000000007941 */ /* 0x000fea0003800000 */
.L_x_0:
[----:B------:R-:W0:Y:S01]  /*01a0*/  SHFL.IDX PT, R3, R0, RZ, 0x1f ;  /* 0x00001fff00037589 */ /* 0x000e2200000e0000 */
[----:B------:R-:W-:Y:S01]  /*01b0*/  UISETP.NE.AND UP0, UPT, UR8, 0x3, UPT ;  /* 0x000000030800788c */ /* 0x000fe2000bf05270 */
[----:B------:R-:W-:Y:S01]  /*01c0*/  ISETP.NE.AND P2, PT, RZ, UR6, PT ;  /* 0x00000006ff007c0c */ /* 0x000fe2000bf45270 */
[----:B------:R-:W-:Y:S02]  /*01d0*/  UIADD3 UR10, UR6, -0x1, URZ ;  /* 0xffffffff060a7890 */ /* 0x000fe4000fffe03f */
[----:B------:R-:W-:Y:S02]  /*01e0*/  UISETP.EQ.OR UP0, UPT, UR8, URZ, !UP0 ;  /* 0x0000003f0800728c */ /* 0x000fe4000c702670 */
[----:B------:R-:W-:Y:S02]  /*01f0*/  UISETP.GE.U32.AND UP1, UPT, UR10, 0x2, UPT ;  /* 0x000000020a00788c */ /* 0x000fe4000bf26070 */
[----:B------:R-:W-:-:S04]  /*0200*/  UISETP.EQ.AND UP0, UPT, UR6, URZ, UP0 ;  /* 0x0000003f0600728c */ /* 0x000fc80008702270 */
[----:B------:R-:W-:-:S04]  /*0210*/  USEL UR13, URZ, 0x1, !UP0 ;  /* 0x000000013f0d7887 */ /* 0x000fc8000c000000 */
[----:B------:R-:W-:Y:S01]  /*0220*/  USEL UR13, UR13, 0x2, UP1 ;  /* 0x000000020d0d7887 */ /* 0x000fe20008800000 */
[----:B0-----:R-:W-:-:S13]  /*0230*/  ISETP.NE.AND P0, PT, R3, RZ, PT ;  /* 0x000000ff0300720c */ /* 0x001fda0003f05270 */
[----:B------:R-:W-:Y:S05]  /*0240*/  @P0 BRA `(.L_x_2) ;  /* 0x0000000000580947 */ /* 0x000fea0003800000 */
[----:B------:R-:W0:Y:S01]  /*0250*/  S2UR UR9, SR_CgaCtaId ;  /* 0x00000000000979c3 */ /* 0x000e220000008800 */
[----:B------:R-:W-:Y:S01]  /*0260*/  UMOV UR4, 0x400 ;  /* 0x0000040000047882 */ /* 0x000fe20000000000 */
[----:B------:R-:W-:Y:S01]  /*0270*/  UMOV UR5, 0x1 ;  /* 0x0000000100057882 */ /* 0x000fe20000000000 */
[----:B------:R-:W-:Y:S01]  /*0280*/  UMOV UR6, 0x10 ;  /* 0x0000001000067882 */ /* 0x000fe20000000000 */
[----:B------:R-:W-:Y:S01]  /*0290*/  ELECT P0, URZ, PT ;  /* 0x00000000003f782f */ /* 0x000fe20003800000 */
[----:B------:R-:W-:-:S04]  /*02a0*/  UIADD3 UR6, -UR6, 0x100000, URZ ;  /* 0x0010000006067890 */ /* 0x000fc8000fffe13f */
[----:B------:R-:W-:Y:S02]  /*02b0*/  USHF.L.U32 UR7, UR6, 0xb, URZ ;  /* 0x0000000b06077899 */ /* 0x000fe4000800063f */
[----:B------:R-:W-:Y:S02]  /*02c0*/  USHF.L.U32 UR6, UR6, 0x1, URZ ;  /* 0x0000000106067899 */ /* 0x000fe4000800063f */
[----:B0-----:R-:W-:Y:S02]  /*02d0*/  ULEA UR9, UR9, UR4, 0x18 ;  /* 0x0000000409097291 */ /* 0x001fe4000f8ec03f */
[----:B------:R-:W-:-:S04]  /*02e0*/  UIADD3 UR4, -UR5, 0x100000, URZ ;  /* 0x0010000005047890 */ /* 0x000fc8000fffe13f */
[----:B------:R-:W-:Y:S02]  /*02f0*/  USHF.L.U32 UR5, UR4, 0xb, URZ ;  /* 0x0000000b04057899 */ /* 0x000fe4000800063f */
[----:B------:R-:W-:Y:S01]  /*0300*/  USHF.L.U32 UR4, UR4, 0x1, URZ ;  /* 0x0000000104047899 */ /* 0x000fe2000800063f */
[----:B------:R-:W0:Y:S11]  /*0310*/  FENCE.VIEW.ASYNC.S ;  /* 0x00000000000073c6 */ /* 0x000e360000000000 */
[----:B0-----:R0:W1:Y:S01]  /*0320*/  SYNCS.EXCH.64 URZ, [UR9], UR4 ;  /* 0x00000004093f75b2 */ /* 0x0010620008000100 */
[----:B------:R0:W2:Y:S01]  /*0330*/  SYNCS.EXCH.64 URZ, [UR9+0x20], UR6 ;  /* 0x00002006093f75b2 */ /* 0x0000a20008000100 */
[----:B------:R0:W3:Y:S01]  /*0340*/  SYNCS.EXCH.64 URZ, [UR9+0x8], UR4 ;  /* 0x00000804093f75b2 */ /* 0x0000e20008000100 */
[----:B------:R0:W4:Y:S01]  /*0350*/  SYNCS.EXCH.64 URZ, [UR9+0x28], UR6 ;  /* 0x00002806093f75b2 */ /* 0x0001220008000100 */
[----:B------:R0:W0:Y:S01]  /*0360*/  SYNCS.EXCH.64 URZ, [UR9+0x10], UR4 ;  /* 0x00001004093f75b2 */ /* 0x0000220008000100 */
[----:B------:R0:W0:Y:S01]  /*0370*/  SYNCS.EXCH.64 URZ, [UR9+0x30], UR6 ;  /* 0x00003006093f75b2 */ /* 0x0000220008000100 */
[----:B------:R0:W0:Y:S01]  /*0380*/  SYNCS.EXCH.64 URZ, [UR9+0x18], UR4 ;  /* 0x00001804093f75b2 */ /* 0x0000220008000100 */
[----:B------:R0:W0:Y:S01]  /*0390*/  SYNCS.EXCH.64 URZ, [UR9+0x38], UR6 ;  /* 0x00003806093f75b2 */ /* 0x0000220008000100 */
[----:B------:R-:W-:Y:S01]  /*03a0*/  NOP ;  /* 0x0000000000007918 */ /* 0x000fe20000000000 */
.L_x_2:
[----:B------:R-:W-:Y:S01]  /*03b0*/  SHF.R.S32.HI R4, RZ, 0x1f, R5 ;  /* 0x0000001fff047819 */ /* 0x000fe20000011405 */
[----:B------:R-:W5:Y:S01]  /*03c0*/  SHFL.IDX PT, R0, R0, RZ, 0x1f ;  /* 0x00001fff00007589 */ /* 0x000f6200000e0000 */
[----:B------:R-:W-:Y:S01]  /*03d0*/  ELECT P0, URZ, PT ;  /* 0x00000000003f782f */ /* 0x000fe20003800000 */
[----:B0-----:R-:W0:Y:S01]  /*03e0*/  S2UR UR9, SR_CTAID.X ;  /* 0x00000000000979c3 */ /* 0x001e220000002500 */
[----:B------:R-:W-:Y:S01]  /*03f0*/  LEA.HI R4, R4, R5, RZ, 0x7 ;  /* 0x0000000504047211 */ /* 0x000fe200078f38ff */
[----:B------:R-:W1:Y:S01]  /*0400*/  S2R R2, SR_CTAID.Y ;  /* 0x0000000000027919 */ /* 0x000e620000002600 */
[----:B------:R-:W-:Y:S01]  /*0410*/  SHF.R.S32.HI R6, RZ, 0x1f, R3 ;  /* 0x0000001fff067819 */ /* 0x000fe20000011403 */
[----:B------:R-:W-:Y:S01]  /*0420*/  ULDC UR4, c[0x0][0x154] ;  /* 0x0000550000047ab9 */ /* 0x000fe20000000800 */
[----:B------:R-:W-:Y:S01]  /*0430*/  LOP3.LUT R4, R4, 0xffffff80, RZ, 0xc0, !PT ;  /* 0xffffff8004047812 */ /* 0x000fe200078ec0ff */
[----:B------:R-:W-:Y:S01]  /*0440*/  NOP ;  /* 0x0000000000007918 */ /* 0x000fe20000000000 */
[----:B------:R-:W-:Y:S01]  /*0450*/  LEA.HI R6, R6, R3, RZ, 0x2 ;  /* 0x0000000306067211 */ /* 0x000fe200078f10ff */
[----:B------:R-:W2:Y:S01]  /*0460*/  LDC R11, c[0x0][0x148] ;  /* 0x00005200ff0b7b82 */ /* 0x000ea20000000800 */
[----:B------:R-:W-:Y:S01]  /*0470*/  NOP ;  /* 0x0000000000007918 */ /* 0x000fe20000000000 */
[----:B------:R-:W-:Y:S01]  /*0480*/  IMAD.IADD R4, R5, 0x1, -R4 ;  /* 0x0000000105047824 */ /* 0x000fe200078e0a04 */
[----:B------:R-:W-:-:S04]  /*0490*/  LOP3.LUT R6, R6, 0x3ffffffc, RZ, 0xc0, !PT ;  /* 0x3ffffffc06067812 */ /* 0x000fc800078ec0ff */
[----:B------:R-:W-:Y:S01]  /*04a0*/  SHF.R.S32.HI R5, RZ, 0x1f, R4 ;  /* 0x0000001fff057819 */ /* 0x000fe20000011404 */
[----:B------:R-:W-:Y:S01]  /*04b0*/  IMAD.IADD R6, R3, 0x1, -R6 ;  /* 0x0000000103067824 */ /* 0x000fe200078e0a06 */
[----:B------:R-:W3:Y:S02]  /*04c0*/  LDC R8, c[0x0][0x144] ;  /* 0x00005100ff087b82 */ /* 0x000ee40000000800 */
[----:B------:R-:W-:Y:S02]  /*04d0*/  LEA.HI R5, R5, R4, RZ, 0x3 ;  /* 0x0000000405057211 */ /* 0x000fe400078f18ff */
[----:B-----5:R-:W-:Y:S02]  /*04e0*/  ISETP.NE.OR P0, PT, R0, RZ, !P0 ;  /* 0x000000ff0000720c */ /* 0x020fe40004705670 */
[--C-:B------:R-:W-:Y:S02]  /*04f0*/  SHF.R.S32.HI R0, RZ, 0x3, R5.reuse ;  /* 0x00000003ff007819 */ /* 0x100fe40000011405 */
[----:B------:R-:W-:-:S04]  /*0500*/  SHF.R.S32.HI R5, RZ, 0x1f, R5 ;  /* 0x0000001fff057819 */ /* 0x000fc80000011405 */
[----:B------:R-:W-:-:S04]  /*0510*/  LEA.HI R5, R5, R0, RZ, 0x2 ;  /* 0x0000000005057211 */ /* 0x000fc800078f10ff */
[----:B------:R-:W-:Y:S01]  /*0520*/  LOP3.LUT R5, R5, 0xfffffffc, RZ, 0xc0, !PT ;  /* 0xfffffffc05057812 */ /* 0x000fe200078ec0ff */
[----:B------:R-:W-:Y:S01]  /*0530*/  VOTEU.ALL UP0, P0 ;  /* 0x00000000003f7886 */ /* 0x000fe20000000000 */
[----:B-1----:R-:W-:Y:S01]  /*0540*/  I2FP.F32.U32 R7, R2 ;  /* 0x0000000200077245 */ /* 0x002fe20000201000 */
[----:B------:R-:W-:Y:S02]  /*0550*/  VOTEU.ALL UP1, P0 ;  /* 0x00000000003f7886 */ /* 0x000fe40000020000 */
[----:B------:R-:W-:Y:S01]  /*0560*/  IMAD.IADD R5, R0, 0x1, -R5 ;  /* 0x0000000100057824 */ /* 0x000fe200078e0a05 */
[----:B------:R-:W1:Y:S01]  /*0570*/  @!UP0 S2UR UR7, SR_CgaCtaId ;  /* 0x00000000000789c3 */ /* 0x000e620000008800 */
[----:B0-----:R-:W-:Y:S01]  /*0580*/  I2FP.F32.U32 R0, UR9 ;  /* 0x0000000900007c45 */ /* 0x001fe20008201000 */
[----:B------:R-:W-:Y:S01]  /*0590*/  FMUL R9, R7, UR4 ;  /* 0x0000000407097c20 */ /* 0x000fe20008400000 */
[----:B------:R-:W-:Y:S01]  /*05a0*/  IMAD R5, R6, 0x4, R5 ;  /* 0x0000000406057824 */ /* 0x000fe200078e0205 */
[----:B------:R-:W-:Y:S01]  /*05b0*/  ULDC UR4, c[0x0][0x150] ;  /* 0x0000540000047ab9 */ /* 0x000fe20000000800 */
[----:B------:R-:W-:Y:S01]  /*05c0*/  @!UP0 UMOV UR6, 0x400 ;  /* 0x0000040000068882 */ /* 0x000fe20000000000 */
[----:B------:R-:W-:Y:S01]  /*05d0*/  FMUL R7, R0, UR4 ;  /* 0x0000000400077c20 */ /* 0x000fe20008400000 */
[----:B------:R-:W-:Y:S01]  /*05e0*/  IMAD.SHL.U32 R0, R5, 0x4, RZ ;  /* 0x0000000405007824 */ /* 0x000fe200078e00ff */
[----:B------:R-:W0:Y:S01]  /*05f0*/  LDC R6, c[0x0][0x140] ;  /* 0x00005000ff067b82 */ /* 0x000e220000000800 */
[----:B------:R-:W5:Y:S01]  /*0600*/  F2I.U32.TRUNC.NTZ R9, R9 ;  /* 0x0000000900097305 */ /* 0x000f62000020f000 */
[----:B------:R-:W-:-:S02]  /*0610*/  UMOV UR4, 0x20 ;  /* 0x0000002000047882 */ /* 0x000fc40000000000 */
[----:B------:R-:W-:Y:S01]  /*0620*/  LOP3.LUT R10, R5, 0xc, R0, 0x78, !PT ;  /* 0x0000000c050a7812 */ /* 0x000fe200078e7800 */
[----:B------:R-:W-:-:S04]  /*0630*/  @!UP0 UIADD3 UR4, -UR4, 0x100000, URZ ;  /* 0x0010000004048890 */ /* 0x000fc8000fffe13f */
[----:B------:R-:W-:Y:S02]  /*0640*/  @!UP0 USHF.L.U32 UR5, UR4, 0xb, URZ ;  /* 0x0000000b04058899 */ /* 0x000fe4000800063f */
[----:B------:R-:W-:Y:S01]  /*0650*/  @!UP0 USHF.L.U32 UR4, UR4, 0x1, URZ ;  /* 0x0000000104048899 */ /* 0x000fe2000800063f */
[----:B------:R-:W4:Y:S01]  /*0660*/  F2I.U32.TRUNC.NTZ R7, R7 ;  /* 0x0000000700077305 */ /* 0x000f22000020f000 */
[----:B------:R0:W-:Y:S01]  /*0670*/  STL [R1+0x70], R10 ;  /* 0x0000700a01007387 */ /* 0x0001e20000100800 */
[----:B-----5:R-:W-:Y:S01]  /*0680*/  IMAD.MOV R12, RZ, RZ, -R9 ;  /* 0x000000ffff0c7224 */ /* 0x020fe200078e0a09 */
[----:B-1----:R-:W-:Y:S01]  /*0690*/  @!UP0 ULEA UR6, UR7, UR6, 0x18 ;  /* 0x0000000607068291 */ /* 0x002fe2000f8ec03f */
[----:B------:R-:W-:Y:S02]  /*06a0*/  VOTEU.ALL UP0, P0 ;  /* 0x00000000003f7886 */ /* 0x000fe40000000000 */
[----:B--2---:R-:W-:Y:S01]  /*06b0*/  IMAD R5, R11, R12, R2 ;  /* 0x0000000c0b057224 */ /* 0x004fe200078e0202 */
[----:B------:R-:W-:-:S02]  /*06c0*/  LOP3.LUT P0, RZ, R4, 0x7, RZ, 0xc0, !PT ;  /* 0x0000000704ff7812 */ /* 0x000fc4000780c0ff */
[----:B0-----:R-:W-:Y:S01]  /*06d0*/  ISETP.EQ.U32.AND P4, PT, R6, 0x1, PT ;  /* 0x000000010600780c */ /* 0x001fe20003f82070 */
[----:B----4-:R-:W-:Y:S01]  /*06e0*/  IMAD.MOV R7, RZ, RZ, -R7 ;  /* 0x000000ffff077224 */ /* 0x010fe200078e0a07 */
[----:B------:R-:W-:Y:S02]  /*06f0*/  ISETP.NE.AND P1, PT, R5, R10, PT ;  /* 0x0000000a0500720c */ /* 0x000fe40003f25270 */
[----:B------:R-:W-:Y:S01]  /*0700*/  ISETP.LT.U32.AND P0, PT, R10, 0x8, !P0 ;  /* 0x000000080a00780c */ /* 0x000fe20004701070 */
[----:B---3--:R-:W-:Y:S01]  /*0710*/  IMAD R0, R8, R7, UR9 ;  /* 0x0000000908007e24 */ /* 0x008fe2000f8e0207 */
[----:B------:R-:W0:Y:S02]  /*0720*/  FENCE.VIEW.ASYNC.S ;  /* 0x00000000000073c6 */ /* 0x000e240000000000 */
[----:B0-----:R0:W1:Y:S02]  /*0730*/  @!UP0 SYNCS.EXCH.64 URZ, [UR6+0x50], UR4 ;  /* 0x00005004063f85b2 */ /* 0x0010640008000100 */
[----:B------:R-:W-:-:S04]  /*0740*/  ISETP.EQ.OR P1, PT, R0, RZ, !P1 ;  /* 0x000000ff0000720c */ /* 0x000fc80004f22670 */
[----:B------:R-:W-:Y:S01]  /*0750*/  PLOP3.LUT P0, PT, P0, P1, PT, 0x80, 0x0 ;  /* 0x000000000000781c */ /* 0x000fe20000703070 */
[----:B------:R0:W2:Y:S01]  /*0760*/  @!UP1 SYNCS.EXCH.64 URZ, [UR6+0x58], UR4 ;  /* 0x00005804063f95b2 */ /* 0x0000a20008000100 */
[----:B------:R-:W-:Y:S01]  /*0770*/  NOP ;  /* 0x0000000000007918 */ /* 0x000fe20000000000 */
[----:B------:R-:W-:Y:S10]  /*0780*/  @!P4 BRA `(.L_x_3) ;  /* 0x000000000008c947 */ /* 0x000ff40003800000 */
[----:B-12---:R-:W-:Y:S01]  /*0790*/  UCGABAR_ARV ;  /* 0x00000000000079c7 */ /* 0x006fe20008000000 */
[----:B------:R-:W-:Y:S05]  /*07a0*/  BRA `(.L_x_4) ;  /* 0x0000000000047947 */ /* 0x000fea0003800000 */
.L_x_3:
[----:B-12---:R-:W-:Y:S01]  /*07b0*/  NOP ;  /* 0x0000000000007918 */ /* 0x006fe20000000000 */
.L_x_4:
[----:B------:R-:W1:Y:S01]  /*07c0*/  LDC R3, c[0x0][0x65c] ;  /* 0x00019700ff037b82 */ /* 0x000e620000000800 */
[----:B------:R-:W-:Y:S02]  /*07d0*/  IMAD.U32 R4, RZ, RZ, UR9 ;  /* 0x00000009ff047e24 */ /* 0x000fe4000f8e00ff */
[----:B------:R-:W-:Y:S01]  /*07e0*/  IMAD.MOV.U32 R5, RZ, RZ, RZ ;  /* 0x000000ffff057224 */ /* 0x000fe200078e00ff */
[----:B-1----:R-:W-:-:S13]  /*07f0*/  ISETP.NE.AND P3, PT, R3, 0x1, PT ;  /* 0x000000010300780c */ /* 0x002fda0003f65270 */
[----:B------:R-:W1:Y:S01]  /*0800*/  @P3 LDC R7, c[0x0][0x10] ;  /* 0x00000400ff073b82 */ /* 0x000e620000000800 */
[----:B------:R-:W-:Y:S02]  /*0810*/  @P3 IMAD.MOV.U32 R3, RZ, RZ, RZ ;  /* 0x000000ffff033224 */ /* 0x000fe400078e00ff */
[----:B------:R-:W-:-:S05]  /*0820*/  @P3 IMAD.MOV.U32 R13, RZ, RZ, RZ ;  /* 0x000000ffff0d3224 */ /* 0x000fca00078e00ff */
[----:B------:R-:W2:Y:S01]  /*0830*/  @!P3 LDC R9, c[0x0][0xc] ;  /* 0x00000300ff09bb82 */ /* 0x000ea20000000800 */
[----:B-1----:R-:W-:-:S04]  /*0840*/  @P3 IMAD.WIDE.U32 R6, R7, UR9, R2 ;  /* 0x0000000907063c25 */ /* 0x002fc8000f8e0002 */
[----:B------:R-:W-:Y:S02]  /*0850*/  @P3 IMAD.MOV.U32 R19, RZ, RZ, R6 ;  /* 0x000000ffff133224 */ /* 0x000fe400078e0006 */
[----:B------:R-:W-:Y:S02]  /*0860*/  @P3 IMAD.IADD R23, R7, 0x1, R13 ;  /* 0x0000000107173824 */ /* 0x000fe400078e020d */
[----:B--2---:R-:W-:-:S04]  /*0870*/  @!P3 IMAD.WIDE.U32 R4, R2, R9, R4 ;  /* 0x000000090204b225 */ /* 0x004fc800078e0004 */
[----:B------:R-:W-:Y:S02]  /*0880*/  @!P3 IMAD.MOV.U32 R19, RZ, RZ, R4 ;  /* 0x000000ffff13b224 */ /* 0x000fe400078e0004 */
[----:B------:R-:W-:-:S03]  /*0890*/  @!P3 IMAD.MOV.U32 R23, RZ, RZ, R5 ;  /* 0x000000ffff17b224 */ /* 0x000fc600078e0005 */
[----:B------:R1:W-:Y:S04]  /*08a0*/  STL [R1+0x78], R19 ;  /* 0x0000781301007387 */ /* 0x0003e80000100800 */
[----:B------:R1:W-:Y:S01]  /*08b0*/  STL [R1+0x74], R23 ;  /* 0x0000741701007387 */ /* 0x0003e20000100800 */
[----:B------:R-:W-:Y:S05]  /*08c0*/  @!P4 BRA `(.L_x_5) ;  /* 0x00000000000cc947 */ /* 0x000fea0003800000 */
[----:B------:R-:W-:Y:S01]  /*08d0*/  UCGABAR_WAIT ;  /* 0x0000000000007dc7 */ /* 0x000fe20008000000 */
[----:B------:R-:W-:Y:S01]  /*08e0*/  CCTL.IVALL ;  /* 0x00000000ff00798f */ /* 0x000fe20002000000 */
[----:B------:R-:W-:Y:S05]  /*08f0*/  BRA `(.L_x_6) ;  /* 0x0000000000047947 */ /* 0x000fea0003800000 */
.L_x_5:
[----:B------:R-:W-:Y:S06]  /*0900*/  BAR.SYNC.DEFER_BLOCKING 0x0 ;  /* 0x0000000000007b1d */ /* 0x000fec0000010000 */
.L_x_6:
[----:B------:R-:W-:Y:S05]  /*0910*/  @!P2 BRA `(.L_x_7) ;  /* 0x000000e000d0a947 */ /* 0x000fea0003800000 */
[----:B------:R-:W-:-:S06]  /*0920*/  UISETP.GT.U32.AND UP0, UPT, UR10, 0x1, UPT ;  /* 0x000000010a00788c */ /* 0x000fcc000bf04070 */
[----:B------:R-:W-:-:S13]  /*0930*/  PLOP3.LUT P1, PT, PT, PT, UP0, 0x80, 0x0 ;  /* 0x000000000000781c */ /* 0x000fda0003f2f008 */
[----:B0-----:R-:W-:Y:S05]  /*0940*/  @P1 EXIT ;  /* 0x000000000000194d */ /* 0x001fea0003800000 */
[----:B------:R-:W-:Y:S01]  /*0950*/  IMAD.MOV.U32 R6, RZ, RZ, -0x1 ;  /* 0xffffffffff067424 */ /* 0x000fe200078e00ff */
[----:B------:R-:W-:Y:S01]  /*0960*/  ULDC.64 UR4, c[0x0][0x650] ;  /* 0x0001940000047ab9 */ /* 0x000fe20000000a00 */
[----:B------:R-:W-:Y:S01]  /*0970*/  IMAD.MOV.U32 R5, RZ, RZ, -0x1 ;  /* 0xffffffffff057424 */ /* 0x000fe200078e00ff */
[----:B------:R-:W-:Y:S01]  /*0980*/  ISETP.GE.U32.AND P1, PT, R19, UR4, PT ;  /* 0x0000000413007c0c */ /* 0x000fe2000bf26070 */
[----:B------:R-:W-:Y:S01]  /*0990*/  UMOV UR22, 0xffffffff ;  /* 0xffffffff00167882 */ /* 0x000fe20000000000 */
[----:B------:R0:W-:Y:S01]  /*09a0*/  STL [R1+0x80], R6 ;  /* 0x0000800601007387 */ /* 0x0001e20000100800 */
[----:B------:R-:W-:Y:S02]  /*09b0*/  PRMT R4, RZ, 0x7610, R4 ;  /* 0x00007610ff047816 */ /* 0x000fe40000000004 */
[----:B------:R-:W-:Y:S01]  /*09c0*/  ISETP.GE.U32.AND.EX P1, PT, R23, UR5, PT, P1 ;  /* 0x0000000517007c0c */ /* 0x000fe2000bf26110 */
[----:B------:R0:W-:-:S12]  /*09d0*/  STL [R1+0x7c], R5 ;  /* 0x00007c0501007387 */ /* 0x0001d80000100800 */
[----:B0-----:R-:W-:Y:S05]  /*09e0*/  @P1 BRA `(.L_x_8) ;  /* 0x0000000400381947 */ /* 0x001fea0003800000 */
[----:B------:R-:W0:Y:S01]  /*09f0*/  LDC.64 R14, c[0x0][0x628] ;  /* 0x00018a00ff0e7b82 */ /* 0x000e220000000a00 */
[----:B------:R-:W-:Y:S02]  /*0a00*/  IMAD.MOV.U32 R4, RZ, RZ, R19 ;  /* 0x000000ffff047224 */ /* 0x000fe400078e0013 */
[----:B------:R-:W-:-:S05]  /*0a10*/  IMAD.MOV.U32 R5, RZ, RZ, R23 ;  /* 0x000000ffff057224 */ /* 0x000fca00078e0017 */
[----:B------:R-:W2:Y:S08]  /*0a20*/  LDC R10, c[0x0][0x630] ;  /* 0x00018c00ff0a7b82 */ /* 0x000eb00000000800 */
[----:B------:R-:W3:Y:S01]  /*0a30*/  LDC.64 R16, c[0x0][0x620] ;  /* 0x00018800ff107b82 */ /* 0x000ee20000000a00 */
[----:B0-----:R-:W-:-:S04]  /*0a40*/  ISETP.NE.U32.AND P1, PT, R14, RZ, PT ;  /* 0x000000ff0e00720c */ /* 0x001fc80003f25070 */
[----:B------:R-:W-:-:S13]  /*0a50*/  ISETP.NE.AND.EX P1, PT, R15, RZ, PT, P1 ;  /* 0x000000ff0f00720c */ /* 0x000fda0003f25310 */
[----:B--23--:R-:W-:Y:S05]  /*0a60*/  @!P1 BRA `(.L_x_9) ;  /* 0x0000000000289947 */ /* 0x00cfea0003800000 */
[----:B------:R-:W0:Y:S02]  /*0a70*/  LDC R9, c[0x0][0x634] ;  /* 0x00018d00ff097b82 */ /* 0x000e240000000800 */
[----:B0-----:R-:W-:-:S05]  /*0a80*/  IADD3 R9, P1, R19, R9, RZ ;  /* 0x0000000913097210 */ /* 0x001fca0007f3e0ff */
[----:B------:R-:W-:-:S04]  /*0a90*/  IMAD.X R13, RZ, RZ, R23, P1 ;  /* 0x000000ffff0d7224 */ /* 0x000fc800008e0617 */
[----:B------:R-:W-:-:S04]  /*0aa0*/  IMAD.WIDE.U32 R4, R13, R14, RZ ;  /* 0x0000000e0d047225 */ /* 0x000fc800078e00ff */
[----:B------:R-:W-:-:S04]  /*0ab0*/  IMAD.WIDE.U32 R6, P1, R9, R15, R4 ;  /* 0x0000000f09067225 */ /* 0x000fc80007820004 */
[----:B------:R-:W-:-:S04]  /*0ac0*/  IMAD.WIDE.U32 R4, R9, R14, RZ ;  /* 0x0000000e09047225 */ /* 0x000fc800078e00ff */
[----:B------:R-:W-:Y:S01]  /*0ad0*/  IMAD.X R9, RZ, RZ, RZ, P1 ;  /* 0x000000ffff097224 */ /* 0x000fe200008e06ff */
[----:B------:R-:W-:Y:S01]  /*0ae0*/  IADD3 RZ, P1, R5, R6, RZ ;  /* 0x0000000605ff7210 */ /* 0x000fe20007f3e0ff */
[----:B------:R-:W-:-:S04]  /*0af0*/  IMAD.MOV.U32 R8, RZ, RZ, R7 ;  /* 0x000000ffff087224 */ /* 0x000fc800078e0007 */
[----:B------:R-:W-:-:S08]  /*0b00*/  IMAD.WIDE.U32.X R4, R13, R15, R8, P1 ;  /* 0x0000000f0d047225 */ /* 0x000fd000008e0408 */
.L_x_9:
[----:B------:R-:W0:Y:S01]  /*0b10*/  LDC.64 R20, c[0x0][0x640] ;  /* 0x00019000ff147b82 */ /* 0x000e220000000a00 */
[-C--:B------:R-:W-:Y:S01]  /*0b20*/  SHF.R.U64 R22, R4, R10.reuse, R5 ;  /* 0x0000000a04167219 */ /* 0x080fe20000001205 */
[----:B------:R-:W-:Y:S01]  /*0b30*/  IMAD.MOV.U32 R4, RZ, RZ, R19 ;  /* 0x000000ffff047224 */ /* 0x000fe200078e0013 */
[----:B------:R-:W-:Y:S01]  /*0b40*/  SHF.R.U32.HI R3, RZ, R10, R5 ;  /* 0x0000000aff037219 */ /* 0x000fe20000011605 */
[----:B------:R-:W-:Y:S01]  /*0b50*/  IMAD.MOV.U32 R5, RZ, RZ, R23 ;  /* 0x000000ffff057224 */ /* 0x000fe200078e0017 */
[----:B------:R-:W-:Y:S01]  /*0b60*/  IADD3 R7, P1, RZ, -R22, RZ ;  /* 0x80000016ff077210 */ /* 0x000fe20007f3e0ff */
[----:B-1----:R-:W-:Y:S02]  /*0b70*/  IMAD R23, R11, R12, R2 ;  /* 0x0000000c0b177224 */ /* 0x002fe400078e0202 */
[----:B------:R-:W1:Y:S01]  /*0b80*/  LDC R8, c[0x0][0x618] ;  /* 0x00018600ff087b82 */ /* 0x000e620000000800 */
[----:B------:R-:W-:Y:S02]  /*0b90*/  IMAD.MOV.U32 R11, RZ, RZ, 0x1 ;  /* 0x00000001ff0b7424 */ /* 0x000fe400078e00ff */
[----:B------:R-:W-:-:S02]  /*0ba0*/  IMAD.X R3, RZ, RZ, ~R3, P1 ;  /* 0x000000ffff037224 */ /* 0x000fc400008e0e03 */
[----:B------:R-:W-:-:S03]  /*0bb0*/  IMAD.WIDE.U32 R4, R7, R16, R4 ;  /* 0x0000001007047225 */ /* 0x000fc600078e0004 */
[----:B------:R-:W2:Y:S01]  /*0bc0*/  LDC R14, c[0x0][0x608] ;  /* 0x00018200ff0e7b82 */ /* 0x000ea20000000800 */
[----:B------:R-:W-:-:S04]  /*0bd0*/  IMAD R6, R3, R16, RZ ;  /* 0x0000001003067224 */ /* 0x000fc800078e02ff */
[----:B------:R-:W-:-:S03]  /*0be0*/  IMAD R3, R7, R17, R6 ;  /* 0x0000001107037224 */ /* 0x000fc600078e0206 */
[----:B------:R-:W3:Y:S01]  /*0bf0*/  LDC R18, c[0x0][0x658] ;  /* 0x00019600ff127b82 */ /* 0x000ee20000000800 */
[----:B------:R-:W-:Y:S01]  /*0c00*/  IMAD.IADD R3, R5, 0x1, R3 ;  /* 0x0000000105037824 */ /* 0x000fe200078e0203 */
[----:B0-----:R-:W-:Y:S01]  /*0c10*/  ISETP.NE.U32.AND P1, PT, R20, RZ, PT ;  /* 0x000000ff1400720c */ /* 0x001fe20003f25070 */
[----:B------:R-:W-:-:S03]  /*0c20*/  IMAD.MOV.U32 R5, RZ, RZ, -0x1 ;  /* 0xffffffffff057424 */ /* 0x000fc600078e00ff */
[----:B------:R-:W-:Y:S02]  /*0c30*/  ISETP.NE.AND.EX P1, PT, R21, RZ, PT, P1 ;  /* 0x000000ff1500720c */ /* 0x000fe40003f25310 */
[----:B------:R-:W0:Y:S01]  /*0c40*/  LDC R13, c[0x0][0x600] ;  /* 0x00018000ff0d7b82 */ /* 0x000e220000000800 */
[-CC-:B-1----:R-:W-:Y:S02]  /*0c50*/  SHF.R.U64 R10, R4, R8.reuse, R3.reuse ;  /* 0x00000008040a7219 */ /* 0x182fe40000001203 */
[----:B------:R-:W-:-:S05]  /*0c60*/  SHF.R.U32.HI R3, RZ, R8, R3 ;  /* 0x00000008ff037219 */ /* 0x000fca0000011603 */
[----:B------:R-:W1:Y:S01]  /*0c70*/  LDC R15, c[0x0][0x648] ;  /* 0x00019200ff0f7b82 */ /* 0x000e620000000800 */
[-CC-:B--2---:R-:W-:Y:S02]  /*0c80*/  SHF.R.U64 R19, R10, R14.reuse, R3.reuse ;  /* 0x0000000e0a137219 */ /* 0x184fe40000001203 */
[----:B------:R-:W-:-:S05]  /*0c90*/  SHF.R.U32.HI R3, RZ, R14, R3 ;  /* 0x0000000eff037219 */ /* 0x000fca0000011603 */
[----:B------:R-:W2:Y:S01]  /*0ca0*/  LDC R17, c[0x0][0x638] ;  /* 0x00018e00ff117b82 */ /* 0x000ea20000000800 */
[-C--:B---3--:R-:W-:Y:S02]  /*0cb0*/  SHF.L.U32 R2, R5, R18.reuse, RZ ;  /* 0x0000001205027219 */ /* 0x088fe400000006ff */
[--C-:B------:R-:W-:Y:S02]  /*0cc0*/  SHF.R.U64 R12, R19, R18, R3.reuse ;  /* 0x00000012130c7219 */ /* 0x100fe40000001203 */
[----:B------:R-:W-:Y:S02]  /*0cd0*/  LOP3.LUT R8, RZ, R2, RZ, 0x33, !PT ;  /* 0x00000002ff087212 */ /* 0x000fe400078e33ff */
[----:B------:R-:W-:Y:S01]  /*0ce0*/  SHF.R.U32.HI R3, RZ, R18, R3 ;  /* 0x00000012ff037219 */ /* 0x000fe20000011603 */
[----:B------:R-:W3:Y:S01]  /*0cf0*/  LDC R16, c[0x0][0x610] ;  /* 0x00018400ff107b82 */ /* 0x000ee20000000800 */
[----:B------:R-:W-:Y:S01]  /*0d00*/  IMAD.MOV.U32 R2, RZ, RZ, R12 ;  /* 0x000000ffff027224 */ /* 0x000fe200078e000c */
[----:B------:R-:W-:Y:S06]  /*0d10*/  @!P1 BRA `(.L_x_10) ;  /* 0x0000000000289947 */ /* 0x000fec0003800000 */
[----:B------:R-:W4:Y:S02]  /*0d20*/  LDC R7, c[0x0][0x64c] ;  /* 0x00019300ff077b82 */ /* 0x000f240000000800 */
[----:B----4-:R-:W-:-:S05]  /*0d30*/  IADD3 R7, P1, R12, R7, RZ ;  /* 0x000000070c077210 */ /* 0x010fca0007f3e0ff */
        /* <DEDUP_REMOVED lines=8> */
.L_x_10:
[----:B-1----:R-:W-:Y:S01]  /*0dc0*/  SHF.R.U64 R4, R2, R15, R3 ;  /* 0x0000000f02047219 */ /* 0x002fe20000001203 */
[----:B0-----:R-:W-:Y:S01]  /*0dd0*/  VIADD R5, R13, 0xffffffff ;  /* 0xffffffff0d057836 */ /* 0x001fe20000000000 */
[----:B------:R-:W-:Y:S02]  /*0de0*/  SHF.L.U32 R2, R11, R18, RZ ;  /* 0x000000120b027219 */ /* 0x000fe400000006ff */
[----:B------:R-:W-:Y:S01]  /*0df0*/  LOP3.LUT R3, R19, R8, RZ, 0xc0, !PT ;  /* 0x0000000813037212 */ /* 0x000fe200078ec0ff */
[----:B------:R-:W-:Y:S01]  /*0e00*/  IMAD.MOV R6, RZ, RZ, -R4 ;  /* 0x000000ffff067224 */ /* 0x000fe200078e0a04 */
[----:B------:R-:W-:Y:S02]  /*0e10*/  SEL R0, R0, R23, !P3 ;  /* 0x0000001700007207 */ /* 0x000fe40005800000 */
[----:B------:R-:W-:Y:S01]  /*0e20*/  LOP3.LUT R5, R10, R5, RZ, 0xc0, !PT ;  /* 0x000000050a057212 */ /* 0x000fe200078ec0ff */
[----:B------:R-:W-:Y:S01]  /*0e30*/  IMAD R3, R2, R4, R3 ;  /* 0x0000000402037224 */ /* 0x000fe200078e0203 */
[----:B------:R-:W-:Y:S01]  /*0e40*/  R2UR UR22, R22 ;  /* 0x00000000161672ca */ /* 0x000fe200000e0000 */
[----:B--2---:R-:W-:-:S02]  /*0e50*/  IMAD R2, R6, R17, R12 ;  /* 0x0000001106027224 */ /* 0x004fc400078e020c */
[----:B---3--:R-:W-:Y:S02]  /*0e60*/  IMAD R0, R3, R16, R0 ;  /* 0x0000001003007224 */ /* 0x008fe400078e0200 */
[----:B------:R-:W-:Y:S02]  /*0e70*/  IMAD R3, R2, R13, R5 ;  /* 0x0000000d02037224 */ /* 0x000fe400078e0205 */
[----:B------:R-:W-:-:S03]  /*0e80*/  IMAD.MOV.U32 R4, RZ, RZ, 0x1 ;  /* 0x00000001ff047424 */ /* 0x000fc600078e00ff */
[----:B------:R-:W-:Y:S02]  /*0e90*/  SEL R2, R3, R0, !P3 ;  /* 0x0000000003027207 */ /* 0x000fe40005800000 */
[----:B------:R-:W-:-:S03]  /*0ea0*/  SEL R0, R0, R3, !P3 ;  /* 0x0000000300007207 */ /* 0x000fc60005800000 */
[----:B------:R0:W-:Y:S04]  /*0eb0*/  STL [R1+0x7c], R2 ;  /* 0x00007c0201007387 */ /* 0x0001e80000100800 */
[----:B------:R0:W-:Y:S02]  /*0ec0*/  STL [R1+0x80], R0 ;  /* 0x0000800001007387 */ /* 0x0001e40000100800 */
.L_x_8:
[----:B------:R-:W-:-:S08]  /*0ed0*/  NOP ;  /* 0x0000000000007918 */ /* 0x000fd00000000000 */
[----:B------:R-:W2:Y:S02]  /*0ee0*/  USETMAXREG.TRY_ALLOC.CTAPOOL UP0, 0xe8 ;  /* 0x000000e8000079c8 */ /* 0x000ea40008000600 */
[----:B--2---:R-:W-:-:S13]  /*0ef0*/  PLOP3.LUT P1, PT, PT, PT, UP0, 0x80, 0x0 ;  /* 0x000000000000781c */ /* 0x004fda0003f2f008 */
[----:B------:R-:W-:Y:S05]  /*0f00*/  @!P1 BRA `(.L_x_8) ;  /* 0xfffffffc00f09947 */ /* 0x000fea000383ffff */
[----:B------:R-:W-:Y:S01]  /*0f10*/  ULDC.64 UR4, c[0x0][0x598] ;  /* 0x0001660000047ab9 */ /* 0x000fe20000000a00 */
[----:B------:R-:W-:Y:S01]  /*0f20*/  ULDC.64 UR18, c[0x0][0x208] ;  /* 0x0000820000127ab9 */ /* 0x000fe20000000a00 */
[----:B------:R-:W-:-:S04]  /*0f30*/  ISETP.NE.U32.AND P1, PT, RZ, UR4, PT ;  /* 0x00000004ff007c0c */ /* 0x000fc8000bf25070 */
[----:B------:R-:W-:-:S13]  /*0f40*/  ISETP.NE.AND.EX P1, PT, RZ, UR5, PT, P1 ;  /* 0x00000005ff007c0c */ /* 0x000fda000bf25310 */
[----:B------:R-:W-:Y:S05]  /*0f50*/  @!P1 BRA `(.L_x_11) ;  /* 0x0000000000209947 */ /* 0x000fea0003800000 */
[----:B0-----:R-:W0:Y:S02]  /*0f60*/  LDC.64 R2, c[0x0][0x598] ;  /* 0x00016600ff027b82 */ /* 0x001e240000000a00 */
[----:B0-----:R-:W2:Y:S02]  /*0f70*/  LDG.E.64 R2, desc[UR18][R2.64] ;  /* 0x0000001202027981 */ /* 0x001ea4000c1e1b00 */
[----:B--2---:R-:W-:-:S04]  /*0f80*/  ISETP.NE.U32.AND P1, PT, R2, RZ, PT ;  /* 0x000000ff0200720c */ /* 0x004fc80003f25070 */
[----:B------:R-:W-:-:S13]  /*0f90*/  ISETP.NE.AND.EX P1, PT, R3, RZ, PT, P1 ;  /* 0x000000ff0300720c */ /* 0x000fda0003f25310 */
[----:B------:R-:W-:Y:S05]  /*0fa0*/  @!P1 BRA `(.L_x_11) ;  /* 0x00000000000c9947 */ /* 0x000fea0003800000 */
[----:B------:R-:W2:Y:S02]  /*0fb0*/  LD.E R2, desc[UR18][R2.64] ;  /* 0x0000001202027980 */ /* 0x000ea4000c101900 */
[----:B--2---:R-:W-:Y:S01]  /*0fc0*/  R2UR UR20, R2 ;  /* 0x00000000021472ca */ /* 0x004fe200000e0000 */
[----:B------:R-:W-:-:S14]  /*0fd0*/  BRA `(.L_x_12) ;  /* 0x0000000000247947 */ /* 0x000fdc0003800000 */
.L_x_11:
[----:B------:R-:W-:Y:S02]  /*0fe0*/  ULDC.64 UR4, c[0x0][0x588] ;  /* 0x0001620000047ab9 */ /* 0x000fe40000000a00 */
[----:B------:R-:W-:-:S04]  /*0ff0*/  ISETP.NE.U32.AND P1, PT, RZ, UR4, PT ;  /* 0x00000004ff007c0c */ /* 0x000fc8000bf25070 */
[----:B------:R-:W-:-:S13]  /*1000*/  ISETP.NE.AND.EX P1, PT, RZ, UR5, PT, P1 ;  /* 0x00000005ff007c0c */ /* 0x000fda000bf25310 */
[----:B------:R-:W-:Y:S05]  /*1010*/  @!P1 BRA `(.L_x_13) ;  /* 0x0000000000109947 */ /* 0x000fea0003800000 */
[----:B0-----:R-:W0:Y:S02]  /*1020*/  LDC.64 R2, c[0x0][0x588] ;  /* 0x00016200ff027b82 */ /* 0x001e240000000a00 */
[----:B0-----:R-:W2:Y:S02]  /*1030*/  LDG.E R2, desc[UR18][R2.64] ;  /* 0x0000001202027981 */ /* 0x001ea4000c1e1900 */
[----:B--2---:R-:W-:Y:S01]  /*1040*/  R2UR UR20, R2 ;  /* 0x00000000021472ca */ /* 0x004fe200000e0000 */
[----:B------:R-:W-:-:S14]  /*1050*/  BRA `(.L_x_12) ;  /* 0x0000000000047947 */ /* 0x000fdc0003800000 */
.L_x_13:
[----:B------:R-:W-:-:S05]  /*1060*/  ULDC UR20, c[0x0][0x580] ;  /* 0x0001600000147ab9 */ /* 0x000fca0000000800 */
.L_x_12:
[----:B------:R-:W-:Y:S02]  /*1070*/  ULDC.64 UR4, c[0x0][0x5a0] ;  /* 0x0001680000047ab9 */ /* 0x000fe40000000a00 */
        /* <DEDUP_REMOVED lines=11> */
.L_x_14:
        /* <DEDUP_REMOVED lines=8> */
.L_x_16:
[----:B------:R-:W-:-:S05]  /*11b0*/  ULDC UR21, c[0x0][0x584] ;  /* 0x0001610000157ab9 */ /* 0x000fca0000000800 */
.L_x_15:
[----:B------:R-:W-:-:S13]  /*11c0*/  LOP3.LUT P1, RZ, R4, 0xff, RZ, 0xc0, !PT ;  /* 0x000000ff04ff7812 */ /* 0x000fda000782c0ff */
[----:B------:R-:W-:Y:S05]  /*11d0*/  @!P1 EXIT ;  /* 0x000000000000994d */ /* 0x000fea0003800000 */
[----:B------:R-:W-:Y:S01]  /*11e0*/  ULDC UR4, c[0x0][0x28c] ;  /* 0x0000a30000047ab9 */ /* 0x000fe20000000800 */
[----:B------:R-:W-:Y:S02]  /*11f0*/  ULOP3.LUT UR23, UR13, 0x1, URZ, 0xfc, !UPT ;  /* 0x000000010d177892 */ /* 0x000fe4000f8efc3f */
[----:B------:R-:W-:-:S04]  /*1200*/  UIADD3 UR4, UR4, 0x7f, URZ ;  /* 0x0000007f04047890 */ /* 0x000fc8000fffe03f */
[----:B------:R-:W-:-:S04]  /*1210*/  USHF.R.S32.HI UR5, URZ, 0x1f, UR4 ;  /* 0x0000001f3f057899 */ /* 0x000fc80008011404 */
[----:B------:R-:W-:-:S03]  /*1220*/  ULEA.HI UR5, UR5, UR4, URZ, 0x7 ;  /* 0x0000000405057291 */ /* 0x000fc6000f8f383f */
[----:B------:R-:W-:Y:S01]  /*1230*/  UMOV UR4, URZ ;  /* 0x0000003f00047c82 */ /* 0x000fe20008000000 */
[----:B------:R-:W-:-:S03]  /*1240*/  USHF.R.S32.HI UR12, URZ, 0x7, UR5 ;  /* 0x000000073f0c7899 */ /* 0x000fc60008011405 */
[----:B------:R-:W-:-:S09]  /*1250*/  UMOV UR5, URZ ;  /* 0x0000003f00057c82 */ /* 0x000fd20008000000 */
.L_x_297:
[----:B0-----:R-:W0:Y:S01]  /*1260*/  S2R R0, SR_TID.X ;  /* 0x0000000000007919 */ /* 0x001e220000002100 */
[----:B------:R-:W2:Y:S01]  /*1270*/  S2UR UR11, SR_CgaCtaId ;  /* 0x00000000000b79c3 */ /* 0x000ea20000008800 */
[----:B------:R-:W-:Y:S01]  /*1280*/  UMOV UR14, 0x400 ;  /* 0x00000400000e7882 */ /* 0x000fe20000000000 */
[----:B------:R-:W-:Y:S01]  /*1290*/  UMOV UR6, URZ ;  /* 0x0000003f00067c82 */ /* 0x000fe20008000000 */
[----:B------:R-:W-:Y:S01]  /*12a0*/  STL [R1+0x6c], RZ ;  /* 0x00006cff01007387 */ /* 0x000fe20000100800 */
[----:B------:R-:W-:Y:S01]  /*12b0*/  UMOV UR7, URZ ;  /* 0x0000003f00077c82 */ /* 0x000fe20008000000 */
[----:B------:R-:W-:Y:S01]  /*12c0*/  UMOV UR8, URZ ;  /* 0x0000003f00087c82 */ /* 0x000fe20008000000 */
[----:B------:R-:W-:Y:S01]  /*12d0*/  UMOV UR16, UR5 ;  /* 0x0000000500107c82 */ /* 0x000fe20008000000 */
[----:B------:R-:W-:Y:S01]  /*12e0*/  STL [R1+0x68], RZ ;  /* 0x000068ff01007387 */ /* 0x000fe20000100800 */
[----:B-1-3--:R-:W3:Y:S01]  /*12f0*/  LDC R2, c[0x0][0x28c] ;  /* 0x0000a300ff027b82 */ /* 0x00aee20000000800 */
[----:B------:R-:W-:Y:S01]  /*1300*/  UMOV UR17, UR4 ;  /* 0x0000000400117c82 */ /* 0x000fe20008000000 */
[----:B------:R-:W-:Y:S01]  /*1310*/  CS2R R4, SRZ ;  /* 0x0000000000047805 */ /* 0x000fe2000001ff00 */
[----:B------:R-:W-:Y:S01]  /*1320*/  STL [R1+0x64], RZ ;  /* 0x000064ff01007387 */ /* 0x000fe20000100800 */
[----:B------:R-:W-:-:S02]  /*1330*/  CS2R R6, SRZ ;  /* 0x0000000000067805 */ /* 0x000fc4000001ff00 */
[----:B------:R-:W-:Y:S02]  /*1340*/  CS2R R8, SRZ ;  /* 0x0000000000087805 */ /* 0x000fe4000001ff00 */
[----:B------:R-:W-:Y:S01]  /*1350*/  CS2R R10, SRZ ;  /* 0x00000000000a7805 */ /* 0x000fe2000001ff00 */
[----:B------:R-:W-:Y:S01]  /*1360*/  STL [R1+0x60], RZ ;  /* 0x000060ff01007387 */ /* 0x000fe20000100800 */
[----:B------:R-:W-:Y:S02]  /*1370*/  CS2R R12, SRZ ;  /* 0x00000000000c7805 */ /* 0x000fe4000001ff00 */
[----:B------:R-:W-:Y:S02]  /*1380*/  CS2R R14, SRZ ;  /* 0x00000000000e7805 */ /* 0x000fe4000001ff00 */
[----:B------:R-:W-:Y:S01]  /*1390*/  CS2R R16, SRZ ;  /* 0x0000000000107805 */ /* 0x000fe2000001ff00 */
[----:B------:R-:W-:Y:S01]  /*13a0*/  STL [R1+0x5c], RZ ;  /* 0x00005cff01007387 */ /* 0x000fe20000100800 */
[----:B-1----:R-:W-:-:S02]  /*13b0*/  CS2R R18, SRZ ;  /* 0x0000000000127805 */ /* 0x002fc4000001ff00 */
[----:B------:R-:W-:Y:S02]  /*13c0*/  CS2R R20, SRZ ;  /* 0x0000000000147805 */ /* 0x000fe4000001ff00 */
[----:B------:R-:W-:Y:S01]  /*13d0*/  CS2R R22, SRZ ;  /* 0x0000000000167805 */ /* 0x000fe2000001ff00 */
[----:B------:R-:W-:Y:S01]  /*13e0*/  STL [R1+0x58], RZ ;  /* 0x000058ff01007387 */ /* 0x000fe20000100800 */
[----:B--2---:R-:W-:Y:S01]  /*13f0*/  ULEA UR14, UR11, UR14, 0x18 ;  /* 0x0000000e0b0e7291 */ /* 0x004fe2000f8ec03f */
[----:B------:R-:W-:Y:S02]  /*1400*/  CS2R R152, SRZ ;  /* 0x0000000000987805 */ /* 0x000fe4000001ff00 */
[----:B------:R-:W-:Y:S01]  /*1410*/  CS2R R154, SRZ ;  /* 0x00000000009a7805 */ /* 0x000fe2000001ff00 */
[----:B------:R-:W-:Y:S01]  /*1420*/  STL [R1+0x54], RZ ;  /* 0x000054ff01007387 */ /* 0x000fe20000100800 */
[----:B------:R-:W-:Y:S02]  /*1430*/  CS2R R156, SRZ ;  /* 0x00000000009c7805 */ /* 0x000fe4000001ff00 */
[----:B------:R-:W-:-:S02]  /*1440*/  CS2R R158, SRZ ;  /* 0x00000000009e7805 */ /* 0x000fc4000001ff00 */
[----:B------:R-:W-:Y:S02]  /*1450*/  CS2R R160, SRZ ;  /* 0x0000000000a07805 */ /* 0x000fe4000001ff00 */
[----:B0-----:R-:W-:Y:S01]  /*1460*/  LOP3.LUT R0, R0, 0x80, RZ, 0xc0, !PT ;  /* 0x0000008000007812 */ /* 0x001fe200078ec0ff */
[----:B------:R-:W-:Y:S01]  /*1470*/  STL [R1+0x50], RZ ;  /* 0x000050ff01007387 */ /* 0x000fe20000100800 */
[----:B---3--:R-:W-:Y:S02]  /*1480*/  ISETP.GE.AND P1, PT, R2, 0x1, PT ;  /* 0x000000010200780c */ /* 0x008fe40003f26270 */
[----:B------:R-:W-:Y:S02]  /*1490*/  CS2R R2, SRZ ;  /* 0x0000000000027805 */ /* 0x000fe4000001ff00 */
[----:B------:R-:W-:Y:S01]  /*14a0*/  SHF.R.U32.HI R0, RZ, 0x7, R0 ;  /* 0x00000007ff007819 */ /* 0x000fe20000011600 */
        /* <DEDUP_REMOVED lines=8> */
[----:B------:R-:W0:Y:S01]  /*1530*/  SHFL.IDX PT, R0, R0, RZ, 0x1f ;  /* 0x00001fff00007589 */ /* 0x000e2200000e0000 */
[----:B------:R-:W-:-:S02]  /*1540*/  CS2R R174, SRZ ;  /* 0x0000000000ae7805 */ /* 0x000fc4000001ff00 */
[----:B------:R-:W-:Y:S02]  /*1550*/  CS2R R176, SRZ ;  /* 0x0000000000b07805 */ /* 0x000fe4000001ff00 */
[----:B------:R-:W-:Y:S01]  /*1560*/  CS2R R178, SRZ ;  /* 0x0000000000b27805 */ /* 0x000fe2000001ff00 */
[----:B------:R1:W-:Y:S01]  /*1570*/  STL [R1+0x44], RZ ;  /* 0x000044ff01007387 */ /* 0x0003e20000100800 */
[----:B------:R-:W-:Y:S02]  /*1580*/  CS2R R180, SRZ ;  /* 0x0000000000b47805 */ /* 0x000fe4000001ff00 */
[----:B------:R-:W-:Y:S02]  /*1590*/  CS2R R182, SRZ ;  /* 0x0000000000b67805 */ /* 0x000fe4000001ff00 */
[----:B------:R-:W-:Y:S01]  /*15a0*/  CS2R R184, SRZ ;  /* 0x0000000000b87805 */ /* 0x000fe2000001ff00 */
[----:B------:R1:W-:Y:S01]  /*15b0*/  STL [R1+0x40], RZ ;  /* 0x000040ff01007387 */ /* 0x0003e20000100800 */
        /* <DEDUP_REMOVED lines=14> */
[----:B------:R-:W-:Y:S02]  /*16a0*/  CS2R R208, SRZ ;  /* 0x0000000000d07805 */ /* 0x000fe4000001ff00 */
[----:B0-----:R-:W-:Y:S01]  /*16b0*/  R2UR UR9, R0 ;  /* 0x00000000000972ca */ /* 0x001fe200000e0000 */
[----:B------:R1:W-:Y:S01]  /*16c0*/  STL [R1+0x30], RZ ;  /* 0x000030ff01007387 */ /* 0x0003e20000100800 */
[----:B------:R-:W-:Y:S01]  /*16d0*/  IMAD.MOV.U32 R0, RZ, RZ, RZ ;  /* 0x000000ffff007224 */ /* 0x000fe200078e00ff */
[----:B------:R-:W-:-:S02]  /*16e0*/  CS2R R210, SRZ ;  /* 0x0000000000d27805 */ /* 0x000fc4000001ff00 */
[----:B------:R-:W-:Y:S01]  /*16f0*/  CS2R R212, SRZ ;  /* 0x0000000000d47805 */ /* 0x000fe2000001ff00 */
[----:B------:R1:W-:Y:S01]  /*1700*/  STL [R1+0x2c], RZ ;  /* 0x00002cff01007387 */ /* 0x0003e20000100800 */
[----:B------:R-:W-:Y:S02]  /*1710*/  CS2R R214, SRZ ;  /* 0x0000000000d67805 */ /* 0x000fe4000001ff00 */
[----:B------:R-:W-:Y:S02]  /*1720*/  CS2R R216, SRZ ;  /* 0x0000000000d87805 */ /* 0x000fe4000001ff00 */
[----:B------:R-:W-:Y:S01]  /*1730*/  CS2R R218, SRZ ;  /* 0x0000000000da7805 */ /* 0x000fe2000001ff00 */
[----:B------:R1:W-:Y:S01]  /*1740*/  STL [R1+0x28], RZ ;  /* 0x000028ff01007387 */ /* 0x0003e20000100800 */
[----:B------:R-:W-:Y:S02]  /*1750*/  CS2R R220, SRZ ;  /* 0x0000000000dc7805 */ /* 0x000fe4000001ff00 */
[----:B------:R-:W-:-:S02]  /*1760*/  CS2R R222, SRZ ;  /* 0x0000000000de7805 */ /* 0x000fc4000001ff00 */
[----:B------:R-:W-:Y:S01]  /*1770*/  CS2R R224, SRZ ;  /* 0x0000000000e07805 */ /* 0x000fe2000001ff00 */
[----:B------:R1:W-:Y:S01]  /*1780*/  STL [R1+0x24], RZ ;  /* 0x000024ff01007387 */ /* 0x0003e20000100800 */
[----:B------:R-:W-:Y:S01]  /*1790*/  ULEA.HI UR10, UR9, UR9, URZ, 0x1 ;  /* 0x00000009090a7291 */ /* 0x000fe2000f8f083f */
[----:B------:R-:W-:Y:S01]  /*17a0*/  CS2R R226, SRZ ;  /* 0x0000000000e27805 */ /* 0x000fe2000001ff00 */
[----:B------:R-:W-:Y:S01]  /*17b0*/  IMAD.MOV.U32 R228, RZ, RZ, RZ ;  /* 0x000000ffffe47224 */ /* 0x000fe200078e00ff */
[----:B------:R1:W-:Y:S01]  /*17c0*/  STL [R1+0x20], RZ ;  /* 0x000020ff01007387 */ /* 0x0003e20000100800 */
[----:B------:R-:W-:Y:S01]  /*17d0*/  ULOP3.LUT UR10, UR10, 0x7fffe, URZ, 0xc0, !UPT ;  /* 0x0007fffe0a0a7892 */ /* 0x000fe2000f8ec03f */
[----:B----4-:R-:W-:Y:S02]  /*17e0*/  CS2R R24, SRZ ;  /* 0x0000000000187805 */ /* 0x010fe4000001ff00 */
[----:B------:R-:W-:Y:S01]  /*17f0*/  CS2R R26, SRZ ;  /* 0x00000000001a7805 */ /* 0x000fe2000001ff00 */
[----:B------:R1:W-:Y:S01]  /*1800*/  STL [R1+0x1c], RZ ;  /* 0x00001cff01007387 */ /* 0x0003e20000100800 */
[----:B------:R-:W-:Y:S01]  /*1810*/  UIADD3 UR10, UR9, -UR10, URZ ;  /* 0x8000000a090a7290 */ /* 0x000fe2000fffe03f */
[----:B------:R-:W-:-:S02]  /*1820*/  CS2R R28, SRZ ;  /* 0x00000000001c7805 */ /* 0x000fc4000001ff00 */
[----:B------:R-:W-:Y:S01]  /*1830*/  CS2R R30, SRZ ;  /* 0x00000000001e7805 */ /* 0x000fe2000001ff00 */
[----:B------:R1:W-:Y:S01]  /*1840*/  STL [R1+0x18], RZ ;  /* 0x000018ff01007387 */ /* 0x0003e20000100800 */
[----:B------:R-:W-:Y:S01]  /*1850*/  ULEA UR10, UR10, UR14, 0xd ;  /* 0x0000000e0a0a7291 */ /* 0x000fe2000f8e683f */
[----:B------:R-:W-:Y:S02]  /*1860*/  CS2R R32, SRZ ;  /* 0x0000000000207805 */ /* 0x000fe4000001ff00 */
[----:B------:R-:W-:Y:S01]  /*1870*/  CS2R R34, SRZ ;  /* 0x0000000000227805 */ /* 0x000fe2000001ff00 */
[----:B------:R1:W-:Y:S01]  /*1880*/  STL [R1+0x14], RZ ;  /* 0x000014ff01007387 */ /* 0x0003e20000100800 */
[----:B------:R-:W-:Y:S01]  /*1890*/  UIADD3 UR10, UR10, 0x100, URZ ;  /* 0x000001000a0a7890 */ /* 0x000fe2000fffe03f */
[----:B------:R-:W-:Y:S02]  /*18a0*/  CS2R R36, SRZ ;  /* 0x0000000000247805 */ /* 0x000fe4000001ff00 */
[----:B------:R-:W-:Y:S01]  /*18b0*/  CS2R R38, SRZ ;  /* 0x0000000000267805 */ /* 0x000fe2000001ff00 */
[----:B------:R1:W-:Y:S01]  /*18c0*/  STL [R1+0x10], RZ ;  /* 0x000010ff01007387 */ /* 0x0003e20000100800 */
[----:B------:R-:W-:Y:S01]  /*18d0*/  USHF.R.U32.HI UR10, URZ, 0x4, UR10 ;  /* 0x000000043f0a7899 */ /* 0x000fe2000801160a */
[----:B------:R-:W-:-:S02]  /*18e0*/  CS2R R40, SRZ ;  /* 0x0000000000287805 */ /* 0x000fc4000001ff00 */
[----:B------:R-:W-:Y:S01]  /*18f0*/  CS2R R42, SRZ ;  /* 0x00000000002a7805 */ /* 0x000fe2000001ff00 */
[----:B------:R1:W-:Y:S01]  /*1900*/  STL [R1+0xc], RZ ;  /* 0x00000cff01007387 */ /* 0x0003e20000100800 */
[----:B------:R-:W-:Y:S01]  /*1910*/  ULOP3.LUT UR15, UR10, 0x3fff, URZ, 0xc0, !UPT ;  /* 0x00003fff0a0f7892 */ /* 0x000fe2000f8ec03f */
        /* <DEDUP_REMOVED lines=10> */
[----:B------:R1:W-:Y:S01]  /*19c0*/  STL [R1], RZ ;  /* 0x000000ff01007387 */ /* 0x0003e20000100800 */
[----:B------:R-:W-:Y:S02]  /*19d0*/  CS2R R60, SRZ ;  /* 0x00000000003c7805 */ /* 0x000fe4000001ff00 */
[----:B------:R-:W-:Y:S02]  /*19e0*/  CS2R R62, SRZ ;  /* 0x00000000003e7805 */ /* 0x000fe4000001ff00 */
[----:B------:R-:W-:Y:S02]  /*19f0*/  CS2R R64, SRZ ;  /* 0x0000000000407805 */ /* 0x000fe4000001ff00 */
[----:B------:R-:W-:-:S02]  /*1a00*/  CS2R R66, SRZ ;  /* 0x0000000000427805 */ /* 0x000fc4000001ff00 */
[----:B------:R-:W-:Y:S02]  /*1a10*/  CS2R R68, SRZ ;  /* 0x0000000000447805 */ /* 0x000fe4000001ff00 */
[----:B------:R-:W-:Y:S02]  /*1a20*/  CS2R R70, SRZ ;  /* 0x0000000000467805 */ /* 0x000fe4000001ff00 */
        /* <DEDUP_REMOVED lines=39> */
[----:B------:R-:W-:Y:S01]  /*1ca0*/  CS2R R150, SRZ ;  /* 0x0000000000967805 */ /* 0x000fe2000001ff00 */
[----:B-1----:R-:W-:Y:S06]  /*1cb0*/  @!P1 BRA `(.L_x_17) ;  /* 0x0000001000949947 */ /* 0x002fec0003800000 */
[----:B------:R-:W-:-:S06]  /*1cc0*/  UISETP.NE.AND UP0, UPT, UR23, 0x3, UPT ;  /* 0x000000031700788c */ /* 0x000fcc000bf05270 */
[----:B------:R-:W-:-:S13]  /*1cd0*/  PLOP3.LUT P2, PT, PT, PT, UP0, 0x80, 0x0 ;  /* 0x000000000000781c */ /* 0x000fda0003f4f008 */
[----:B------:R-:W-:Y:S05]  /*1ce0*/  @!P2 BRA `(.L_x_18) ;  /* 0x000000000004a947 */ /* 0x000fea0003800000 */
[----:B------:R-:W-:Y:S01]  /*1cf0*/  BPT.TRAP 0x1 ;  /* 0x000000040000795c */ /* 0x000fe20000300000 */
.L_x_18:
[----:B------:R-:W-:Y:S01]  /*1d00*/  ULEA UR6, UR5, UR14, 0x3 ;  /* 0x0000000e05067291 */ /* 0x000fe2000f8e183f */
[----:B------:R-:W-:-:S05]  /*1d10*/  IMAD.U32 R0, RZ, RZ, UR4 ;  /* 0x00000004ff007e24 */ /* 0x000fca000f8e00ff */
[----:B------:R-:W-:-:S04]  /*1d20*/  SHF.L.U32 R0, R0, 0x1f, RZ ;  /* 0x0000001f00007819 */ /* 0x000fc800000006ff */
[----:B------:R0:W1:Y:S01]  /*1d30*/  SYNCS.PHASECHK.TRANS64.TRYWAIT P1, [UR6], R0 ;  /* 0x00000000ff0075a7 */ /* 0x0000620008020146 */
[----:B------:R-:W-:Y:S05]  /*1d40*/  @!P2 BRA `(.L_x_19) ;  /* 0x000000000004a947 */ /* 0x000fea0003800000 */
[----:B------:R-:W-:Y:S01]  /*1d50*/  BPT.TRAP 0x1 ;  /* 0x000000040000795c */ /* 0x000fe20000300000 */
.L_x_19:
[----:B-1----:R-:W-:Y:S05]  /*1d60*/  @P1 BRA `(.L_x_20) ;  /* 0x0000000000081947 */ /* 0x002fea0003800000 */
[----:B------:R-:W1:Y:S02]  /*1d70*/  SYNCS.PHASECHK.TRANS64.TRYWAIT P1, [UR6], R0 ;  /* 0x00000000ff0075a7 */ /* 0x000e640008020146 */
[----:B-1----:R-:W-:Y:S05]  /*1d80*/  @!P1 BRA `(.L_x_21) ;  /* 0x000000e4004c9947 */ /* 0x002fea0003800000 */
.L_x_20:
[----:B------:R-:W-:Y:S01]  /*1d90*/  UIADD3 UR6, UR14, 0x10100, URZ ;  /* 0x000101000e067890 */ /* 0x000fe2000fffe03f */
[----:B------:R-:W-:Y:S01]  /*1da0*/  WARPGROUP.ARRIVE ;  /* 0x00000000000079c5 */ /* 0x000fe20000000000 */
[----:B------:R-:W-:Y:S01]  /*1db0*/  ULOP3.LUT UR8, UR15, 0x10000, URZ, 0xfc, !UPT ;  /* 0x000100000f087892 */ /* 0x000fe2000f8efc3f */
[----:B------:R2:W-:Y:S01]  /*1dc0*/  STL [R1+0x6c], RZ ;  /* 0x00006cff01007387 */ /* 0x0005e20000100800 */
[----:B------:R-:W-:Y:S01]  /*1dd0*/  USHF.R.U32.HI UR6, URZ, 0x4, UR6 ;  /* 0x000000043f067899 */ /* 0x000fe20008011606 */
[----:B01----:R-:W-:Y:S01]  /*1de0*/  IMAD.MOV.U32 R0, RZ, RZ, RZ ;  /* 0x000000ffff007224 */ /* 0x003fe200078e00ff */
[----:B------:R-:W-:Y:S01]  /*1df0*/  UMOV UR9, 0x40000040 ;  /* 0x4000004000097882 */ /* 0x000fe20000000000 */
[----:B------:R-:W-:Y:S01]  /*1e00*/  UMOV UR11, 0x40000040 ;  /* 0x40000040000b7882 */ /* 0x000fe20000000000 */
[----:B------:R-:W-:Y:S01]  /*1e10*/  ULOP3.LUT UR6, UR6, 0x3fff, URZ, 0xc0, !UPT ;  /* 0x00003fff06067892 */ /* 0x000fe2000f8ec03f */
[----:B------:R2:W-:Y:S01]  /*1e20*/  STL [R1+0x68], RZ ;  /* 0x000068ff01007387 */ /* 0x0005e20000100800 */
[----:B------:R-:W-:-:S02]  /*1e30*/  CS2R R2, SRZ ;  /* 0x0000000000027805 */ /* 0x000fc4000001ff00 */
[----:B------:R-:W-:Y:S01]  /*1e40*/  CS2R R4, SRZ ;  /* 0x0000000000047805 */ /* 0x000fe2000001ff00 */
[----:B------:R-:W-:Y:S01]  /*1e50*/  ULOP3.LUT UR7, UR6, 0x10000, URZ, 0xfc, !UPT ;  /* 0x0001000006077892 */ /* 0x000fe2000f8efc3f */
[----:B------:R2:W-:Y:S01]  /*1e60*/  STL [R1+0x64], RZ ;  /* 0x000064ff01007387 */ /* 0x0005e20000100800 */
[----:B------:R-:W-:Y:S01]  /*1e70*/  ULEA UR6, UR5, UR8, 0xa ;  /* 0x0000000805067291 */ /* 0x000fe2000f8e503f */
[----:B------:R-:W-:Y:S01]  /*1e80*/  CS2R R6, SRZ ;  /* 0x0000000000067805 */ /* 0x000fe2000001ff00 */
[----:B------:R-:W-:Y:S01]  /*1e90*/  ULEA UR7, UR5, UR7, 0xb ;  /* 0x0000000705077291 */ /* 0x000fe2000f8e583f */
[----:B------:R2:W-:Y:S01]  /*1ea0*/  STL [R1+0x60], RZ ;  /* 0x000060ff01007387 */ /* 0x0005e20000100800 */
[----:B------:R-:W-:Y:S02]  /*1eb0*/  CS2R R8, SRZ ;  /* 0x0000000000087805 */ /* 0x000fe4000001ff00 */
[----:B------:R-:W-:Y:S02]  /*1ec0*/  CS2R R10, SRZ ;  /* 0x00000000000a7805 */ /* 0x000fe4000001ff00 */
[----:B------:R-:W-:Y:S01]  /*1ed0*/  CS2R R12, SRZ ;  /* 0x00000000000c7805 */ /* 0x000fe2000001ff00 */
[----:B------:R-:W-:Y:S01]  /*1ee0*/  UMOV UR8, UR6 ;  /* 0x0000000600087c82 */ /* 0x000fe20008000000 */
[----:B------:R2:W-:Y:S01]  /*1ef0*/  STL [R1+0x5c], RZ ;  /* 0x00005cff01007387 */ /* 0x0005e20000100800 */
[----:B------:R-:W-:Y:S01]  /*1f00*/  UMOV UR10, UR7 ;  /* 0x00000007000a7c82 */ /* 0x000fe20008000000 */
[----:B------:R-:W-:Y:S01]  /*1f10*/  CS2R R14, SRZ ;  /* 0x00000000000e7805 */ /* 0x000fe2000001ff00 */
[----:B------:R-:W-:Y:S01]  /*1f20*/  QGMMA.64x256x32.F32.E4M3.E4M3 R24, gdesc[UR8], RZ, !UPT ;  /* 0x03e00000081879f3 */ /* 0x000fe2000c7008ff */
[----:B------:R-:W-:Y:S01]  /*1f30*/  UIADD3 UR8, UR6, 0x2, URZ ;  /* 0x0000000206087890 */ /* 0x000fe2000fffe03f */
[----:B------:R2:W-:Y:S01]  /*1f40*/  STL [R1+0x58], RZ ;  /* 0x000058ff01007387 */ /* 0x0005e20000100800 */
[----:B------:R-:W-:Y:S01]  /*1f50*/  UIADD3 UR10, UR7, 0x2, URZ ;  /* 0x00000002070a7890 */ /* 0x000fe2000fffe03f */
[----:B------:R-:W-:Y:S01]  /*1f60*/  CS2R R16, SRZ ;  /* 0x0000000000107805 */ /* 0x000fe2000001ff00 */
[----:B------:R-:W-:Y:S01]  /*1f70*/  UMOV UR9, 0x40000040 ;  /* 0x4000004000097882 */ /* 0x000fe20000000000 */
[----:B------:R-:W-:Y:S01]  /*1f80*/  UMOV UR11, 0x40000040 ;  /* 0x40000040000b7882 */ /* 0x000fe20000000000 */
        /* <DEDUP_REMOVED lines=54> */
[----:B------:R-:W-:Y:S01]  /*22f0*/  CS2R R226, SRZ ;  /* 0x0000000000e27805 */ /* 0x000fe2000001ff00 */
[----:B------:R-:W-:Y:S01]  /*2300*/  IMAD.MOV.U32 R228, RZ, RZ, RZ ;  /* 0x000000ffffe47224 */ /* 0x000fe200078e00ff */
[----:B------:R2:W-:Y:S04]  /*2310*/  STL [R1+0x1c], RZ ;  /* 0x00001cff01007387 */ /* 0x0005e80000100800 */
[----:B------:R2:W-:Y:S04]  /*2320*/  STL [R1+0x18], RZ ;  /* 0x000018ff01007387 */ /* 0x0005e80000100800 */
[----:B------:R2:W-:Y:S04]  /*2330*/  STL [R1+0x14], RZ ;  /* 0x000014ff01007387 */ /* 0x0005e80000100800 */
[----:B------:R2:W-:Y:S04]  /*2340*/  STL [R1+0x10], RZ ;  /* 0x000010ff01007387 */ /* 0x0005e80000100800 */
[----:B------:R2:W-:Y:S04]  /*2350*/  STL [R1+0xc], RZ ;  /* 0x00000cff01007387 */ /* 0x0005e80000100800 */
[----:B------:R2:W-:Y:S04]  /*2360*/  STL [R1+0x8], RZ ;  /* 0x000008ff01007387 */ /* 0x0005e80000100800 */
[----:B------:R2:W-:Y:S04]  /*2370*/  STL [R1+0x4], RZ ;  /* 0x000004ff01007387 */ /* 0x0005e80000100800 */
[----:B------:R2:W-:Y:S01]  /*2380*/  STL [R1], RZ ;  /* 0x000000ff01007387 */ /* 0x0005e20000100800 */
[----:B------:R-:W-:Y:S01]  /*2390*/  QGMMA.64x256x32.F32.E4M3.E4M3 R24, gdesc[UR8], R24 ;  /* 0x03e00000081879f3 */ /* 0x000fe20008700818 */
[----:B------:R-:W-:-:S02]  /*23a0*/  UIADD3 UR8, UR6, 0x4, URZ ;  /* 0x0000000406087890 */ /* 0x000fc4000fffe03f */
[----:B------:R-:W-:Y:S01]  /*23b0*/  UIADD3 UR10, UR7, 0x4, URZ ;  /* 0x00000004070a7890 */ /* 0x000fe2000fffe03f */
[----:B------:R-:W-:Y:S01]  /*23c0*/  UMOV UR9, 0x40000040 ;  /* 0x4000004000097882 */ /* 0x000fe20000000000 */
[----:B------:R-:W-:-:S15]  /*23d0*/  UMOV UR11, 0x40000040 ;  /* 0x40000040000b7882 */ /* 0x000fde0000000000 */
[----:B------:R-:W-:-:S08]  /*23e0*/  NOP ;  /* 0x0000000000007918 */ /* 0x000fd00000000000 */
[----:B------:R-:W-:Y:S01]  /*23f0*/  QGMMA.64x256x32.F32.E4M3.E4M3 R24, gdesc[UR8], R24 ;  /* 0x03e00000081879f3 */ /* 0x000fe20008700818 */
[----:B------:R-:W-:Y:S02]  /*2400*/  UIADD3 UR10, UR7, 0x6, URZ ;  /* 0x00000006070a7890 */ /* 0x000fe4000fffe03f */
[----:B------:R-:W-:Y:S01]  /*2410*/  UIADD3 UR8, UR6, 0x6, URZ ;  /* 0x0000000606087890 */ /* 0x000fe2000fffe03f */
[----:B------:R-:W-:Y:S01]  /*2420*/  ULDC UR7, c[0x0][0x50c] ;  /* 0x0001430000077ab9 */ /* 0x000fe20000000800 */
[----:B------:R-:W-:Y:S01]  /*2430*/  UMOV UR9, 0x40000040 ;  /* 0x4000004000097882 */ /* 0x000fe20000000000 */
[----:B------:R-:W-:Y:S01]  /*2440*/  UISETP.NE.AND UP0, UPT, UR7, 0x4, UPT ;  /* 0x000000040700788c */ /* 0x000fe2000bf05270 */
[----:B------:R-:W-:Y:S01]  /*2450*/  UMOV UR11, 0x40000040 ;  /* 0x40000040000b7882 */ /* 0x000fe20000000000 */
[----:B------:R-:W-:Y:S02]  /*2460*/  UMOV UR6, 0x4 ;  /* 0x0000000400067882 */ /* 0x000fe40000000000 */
[----:B------:R-:W-:-:S06]  /*2470*/  USEL UR7, URZ, 0x1, UP0 ;  /* 0x000000013f077887 */ /* 0x000fcc0008000000 */
[----:B------:R-:W-:-:S12]  /*2480*/  ISETP.NE.AND P1, PT, RZ, UR7, PT ;  /* 0x00000007ff007c0c */ /* 0x000fd8000bf25270 */
[----:B------:R-:W-:Y:S01]  /*2490*/  QGMMA.64x256x32.F32.E4M3.E4M3 R24, gdesc[UR8], R24, gsb0 ;  /* 0x03e00000081879f3 */ /* 0x000fe20008000818 */
[----:B--2---:R-:W-:Y:S05]  /*24a0*/  @!P1 BRA `(.L_x_22) ;  /* 0x0000000800809947 */ /* 0x004fea0003800000 */
[----:B------:R-:W-:Y:S02]  /*24b0*/  WARPGROUP.DEPBAR.LE gsb0, 0x0 ;  /* 0x00008000000079c5 */ /* 0x000fe40000010000 */
[----:B------:R-:W-:-:S01]  /*24c0*/  FADD R227, RZ, R25 ;  /* 0x00000019ffe37221 */ /* 0x000fc20000000000 */
[----:B------:R-:W-:Y:S01]  /*24d0*/  FADD R228, RZ, R24 ;  /* 0x00000018ffe47221 */ /* 0x000fe20000000000 */
[----:B------:R-:W-:-:S01]  /*24e0*/  FADD R226, RZ, R26 ;  /* 0x0000001affe27221 */ /* 0x000fc20000000000 */
[----:B------:R-:W-:Y:S01]  /*24f0*/  FADD R225, RZ, R27 ;  /* 0x0000001bffe17221 */ /* 0x000fe20000000000 */
[----:B------:R-:W-:-:S01]  /*2500*/  FADD R224, RZ, R28 ;  /* 0x0000001cffe07221 */ /* 0x000fc20000000000 */
[----:B------:R0:W-:Y:S01]  /*2510*/  STL [R1+0x84], R227 ;  /* 0x000084e301007387 */ /* 0x0001e20000100800 */
[----:B------:R-:W-:-:S01]  /*2520*/  FADD R223, RZ, R29 ;  /* 0x0000001dffdf7221 */ /* 0x000fc20000000000 */
[----:B------:R-:W-:Y:S01]  /*2530*/  FADD R222, RZ, R30 ;  /* 0x0000001effde7221 */ /* 0x000fe20000000000 */
[----:B------:R-:W-:-:S01]  /*2540*/  FADD R221, RZ, R31 ;  /* 0x0000001fffdd7221 */ /* 0x000fc20000000000 */
[----:B------:R-:W-:Y:S01]  /*2550*/  FADD R220, RZ, R32 ;  /* 0x00000020ffdc7221 */ /* 0x000fe20000000000 */
[----:B------:R-:W-:-:S01]  /*2560*/  FADD R219, RZ, R33 ;  /* 0x00000021ffdb7221 */ /* 0x000fc20000000000 */
[----:B------:R-:W-:Y:S01]  /*2570*/  FADD R218, RZ, R34 ;  /* 0x00000022ffda7221 */ /* 0x000fe20000000000 */
[----:B------:R-:W-:-:S01]  /*2580*/  FADD R217, RZ, R35 ;  /* 0x00000023ffd97221 */ /* 0x000fc20000000000 */
[----:B------:R-:W-:Y:S01]  /*2590*/  FADD R216, RZ, R36 ;  /* 0x00000024ffd87221 */ /* 0x000fe20000000000 */
[----:B------:R-:W-:-:S01]  /*25a0*/  FADD R215, RZ, R37 ;  /* 0x00000025ffd77221 */ /* 0x000fc20000000000 */
[----:B0-----:R-:W-:Y:S01]  /*25b0*/  FADD R227, RZ, R124 ;  /* 0x0000007cffe37221 */ /* 0x001fe20000000000 */
[----:B------:R-:W-:-:S01]  /*25c0*/  FADD R214, RZ, R38 ;  /* 0x00000026ffd67221 */ /* 0x000fc20000000000 */
[----:B------:R-:W-:Y:S01]  /*25d0*/  FADD R213, RZ, R39 ;  /* 0x00000027ffd57221 */ /* 0x000fe20000000000 */
[----:B------:R-:W-:-:S01]  /*25e0*/  FADD R212, RZ, R40 ;  /* 0x00000028ffd47221 */ /* 0x000fc20000000000 */
[----:B------:R-:W-:Y:S01]  /*25f0*/  FADD R211, RZ, R41 ;  /* 0x00000029ffd37221 */ /* 0x000fe20000000000 */
[----:B------:R0:W-:Y:S01]  /*2600*/  STL [R1], R227 ;  /* 0x000000e301007387 */ /* 0x0001e20000100800 */
        /* <DEDUP_REMOVED lines=94> */
[----:B0-----:R-:W-:-:S05]  /*2bf0*/  FADD R227, RZ, R131 ;  /* 0x00000083ffe37221 */ /* 0x001fca0000000000 */
[----:B------:R0:W-:Y:S02]  /*2c00*/  STL [R1+0x1c], R227 ;  /* 0x00001ce301007387 */ /* 0x0001e40000100800 */
        /* <DEDUP_REMOVED lines=39> */
[----:B------:R0:W-:Y:S04]  /*2e80*/  STL [R1+0x6c], R227 ;  /* 0x00006ce301007387 */ /* 0x0001e80000100800 */
[----:B0-----:R0:W5:Y:S01]  /*2e90*/  LDL.LU R227, [R1+0x84] ;  /* 0x0000840001e37983 */ /* 0x0011620000300800 */
[----:B------:R-:W-:-:S05]  /*2ea0*/  UMOV UR6, URZ ;  /* 0x0000003f00067c82 */ /* 0x000fca0008000000 */
.L_x_22:
[----:B------:R-:W-:Y:S01]  /*2eb0*/  UIADD3 UR16, UR5, 0x1, URZ ;  /* 0x0000000105107890 */ /* 0x000fe2000fffe03f */
[----:B------:R-:W-:-:S03]  /*2ec0*/  UMOV UR8, 0x1 ;  /* 0x0000000100087882 */ /* 0x000fc60000000000 */
[----:B------:R-:W-:-:S04]  /*2ed0*/  UISETP.NE.AND UP0, UPT, UR16, 0x4, UPT ;  /* 0x000000041000788c */ /* 0x000fc8000bf05270 */
[----:B------:R-:W-:Y:S02]  /*2ee0*/  USEL UR17, URZ, 0x1, UP0 ;  /* 0x000000013f117887 */ /* 0x000fe40008000000 */
[----:B------:R-:W-:Y:S02]  /*2ef0*/  USEL UR16, UR16, URZ, UP0 ;  /* 0x0000003f10107287 */ /* 0x000fe40008000000 */
[----:B------:R-:W-:-:S12]  /*2f00*/  ULOP3.LUT UR17, UR4, UR17, URZ, 0x3c, !UPT ;  /* 0x0000001104117292 */ /* 0x000fd8000f8e3c3f */
.L_x_17:
[----:B------:R-:W-:-:S04]  /*2f10*/  UISETP.LT.AND UP0, UPT, UR12, 0x1, UPT ;  /* 0x000000010c00788c */ /* 0x000fc8000bf01270 */
[----:B------:R-:W-:-:S04]  /*2f20*/  USEL UR9, UR12, 0x1, UP0 ;  /* 0x000000010c097887 */ /* 0x000fc80008000000 */
[----:B------:R-:W-:-:S04]  /*2f30*/  UIADD3 UR9, UR12, -UR9, URZ ;  /* 0x800000090c097290 */ /* 0x000fc8000fffe03f */
[----:B------:R-:W-:-:S06]  /*2f40*/  UISETP.GE.AND UP0, UPT, UR9, 0x1, UPT ;  /* 0x000000010900788c */ /* 0x000fcc000bf06270 */
[----:B------:R-:W-:-:S13]  /*2f50*/  PLOP3.LUT P1, PT, PT, PT, UP0, 0x80, 0x0 ;  /* 0x000000000000781c */ /* 0x000fda0003f2f008 */
[----:B------:R-:W-:Y:S05]  /*2f60*/  @!P1 BRA `(.L_x_23) ;  /* 0x0000001000cc9947 */ /* 0x000fea0003800000 */
[----:B------:R-:W-:Y:S01]  /*2f70*/  UMOV UR24, UR9 ;  /* 0x0000000900187c82 */ /* 0x000fe20008000000 */
[----:B------:R-:W-:Y:S01]  /*2f80*/  UMOV UR25, UR5 ;  /* 0x0000000500197c82 */ /* 0x000fe20008000000 */
[----:B------:R-:W-:-:S05]  /*2f90*/  ULDC UR27, c[0x0][0x50c] ;  /* 0x00014300001b7ab9 */ /* 0x000fca0000000800 */
.L_x_31:
[----:B------:R-:W-:-:S06]  /*2fa0*/  UISETP.NE.AND UP0, UPT, UR23, 0x3, UPT ;  /* 0x000000031700788c */ /* 0x000fcc000bf05270 */
[----:B------:R-:W-:-:S13]  /*2fb0*/  PLOP3.LUT P2, PT, PT, PT, UP0, 0x80, 0x0 ;  /* 0x000000000000781c */ /* 0x000fda0003f4f008 */
[----:B-1---5:R-:W-:Y:S05]  /*2fc0*/  @!P2 BRA `(.L_x_24) ;  /* 0x000000000004a947 */ /* 0x022fea0003800000 */
[----:B------:R-:W-:Y:S01]  /*2fd0*/  BPT.TRAP 0x1 ;  /* 0x000000040000795c */ /* 0x000fe20000300000 */
.L_x_24:
[----:B------:R-:W1:Y:S01]  /*2fe0*/  S2UR UR9, SR_CgaCtaId ;  /* 0x00000000000979c3 */ /* 0x000e620000008800 */
[----:B------:R-:W-:Y:S01]  /*2ff0*/  UMOV UR14, 0x400 ;  /* 0x00000400000e7882 */ /* 0x000fe20000000000 */
[----:B------:R-:W-:-:S05]  /*3000*/  IMAD.U32 R229, RZ, RZ, UR17 ;  /* 0x00000011ffe57e24 */ /* 0x000fca000f8e00ff */
[----:B------:R-:W-:Y:S01]  /*3010*/  SHF.L.U32 R229, R229, 0x1f, RZ ;  /* 0x0000001fe5e57819 */ /* 0x000fe200000006ff */
[----:B-1----:R-:W-:-:S04]  /*3020*/  ULEA UR14, UR9, UR14, 0x18 ;  /* 0x0000000e090e7291 */ /* 0x002fc8000f8ec03f */
[----:B------:R-:W-:-:S09]  /*3030*/  ULEA UR9, UR16, UR14, 0x3 ;  /* 0x0000000e10097291 */ /* 0x000fd2000f8e183f */
[----:B------:R1:W2:Y:S01]  /*3040*/  SYNCS.PHASECHK.TRANS64.TRYWAIT P1, [UR9], R229 ;  /* 0x000000e5ff0075a7 */ /* 0x0002a20008020149 */
[----:B------:R-:W-:Y:S05]  /*3050*/  @!P2 BRA `(.L_x_25) ;  /* 0x000000000004a947 */ /* 0x000fea0003800000 */
[----:B------:R-:W-:Y:S01]  /*3060*/  BPT.TRAP 0x1 ;  /* 0x000000040000795c */ /* 0x000fe20000300000 */
.L_x_25:
[----:B--2---:R-:W-:Y:S05]  /*3070*/  @P1 BRA `(.L_x_26) ;  /* 0x0000000000081947 */ /* 0x004fea0003800000 */
[----:B------:R-:W2:Y:S02]  /*3080*/  SYNCS.PHASECHK.TRANS64.TRYWAIT P1, [UR9], R229 ;  /* 0x000000e5ff0075a7 */ /* 0x000ea40008020149 */
[----:B--2---:R-:W-:Y:S05]  /*3090*/  @!P1 BRA `(.L_x_27) ;  /* 0x000000d000a09947 */ /* 0x004fea0003800000 */
.L_x_26:
[----:B------:R-:W-:Y:S01]  /*30a0*/  UIADD3 UR9, UR14, 0x10100, URZ ;  /* 0x000101000e097890 */ /* 0x000fe2000fffe03f */
[----:B------:R-:W-:Y:S01]  /*30b0*/  WARPGROUP.ARRIVE ;  /* 0x00000000000079c5 */ /* 0x000fe20000000000 */
[----:B------:R-:W-:Y:S02]  /*30c0*/  UISETP.NE.AND UP0, UPT, UR7, URZ, UPT ;  /* 0x0000003f0700728c */ /* 0x000fe4000bf05270 */
[----:B------:R-:W-:Y:S02]  /*30d0*/  USHF.R.U32.HI UR9, URZ, 0x4, UR9 ;  /* 0x000000043f097899 */ /* 0x000fe40008011609 */
[----:B------:R-:W-:Y:S02]  /*30e0*/  USEL UR8, UR8, URZ, !UP0 ;  /* 0x0000003f08087287 */ /* 0x000fe4000c000000 */
[----:B------:R-:W-:Y:S02]  /*30f0*/  ULOP3.LUT UR9, UR9, 0x3fff, URZ, 0xc0, !UPT ;  /* 0x00003fff09097892 */ /* 0x000fe4000f8ec03f */
[----:B------:R-:W-:-:S02]  /*3100*/  ULOP3.LUT UR7, UR15, 0x10000, URZ, 0xfc, !UPT ;  /* 0x000100000f077892 */ /* 0x000fc4000f8efc3f */
[----:B------:R-:W-:Y:S02]  /*3110*/  ULOP3.LUT UR9, UR9, 0x10000, URZ, 0xfc, !UPT ;  /* 0x0001000009097892 */ /* 0x000fe4000f8efc3f */
[----:B------:R-:W-:Y:S02]  /*3120*/  UISETP.NE.U32.AND UP0, UPT, UR8, URZ, UPT ;  /* 0x0000003f0800728c */ /* 0x000fe4000bf05070 */
[----:B------:R-:W-:Y:S02]  /*3130*/  ULEA UR7, UR16, UR7, 0xa ;  /* 0x0000000710077291 */ /* 0x000fe4000f8e503f */
[----:B------:R-:W-:Y:S01]  /*3140*/  ULEA UR26, UR16, UR9, 0xb ;  /* 0x00000009101a7291 */ /* 0x000fe2000f8e583f */
[----:B------:R-:W-:Y:S02]  /*3150*/  UMOV UR11, 0x40000040 ;  /* 0x40000040000b7882 */ /* 0x000fe40000000000 */
[----:B------:R-:W-:Y:S01]  /*3160*/  UMOV UR9, 0x40000040 ;  /* 0x4000004000097882 */ /* 0x000fe20000000000 */
[----:B------:R-:W-:Y:S01]  /*3170*/  UIADD3 UR6, UR6, 0x4, URZ ;  /* 0x0000000406067890 */ /* 0x000fe2000fffe03f */
[----:B------:R-:W-:-:S02]  /*3180*/  UMOV UR8, UR7 ;  /* 0x0000000700087c82 */ /* 0x000fc40008000000 */
[----:B------:R-:W-:Y:S02]  /*3190*/  UMOV UR10, UR26 ;  /* 0x0000001a000a7c82 */ /* 0x000fe40008000000 */
[----:B------:R-:W-:Y:S01]  /*31a0*/  QGMMA.64x256x32.F32.E4M3.E4M3 R24, gdesc[UR8], R24, UP0 ;  /* 0x03e00000081879f3 */ /* 0x000fe2000bf00818 */
[----:B------:R-:W-:Y:S02]  /*31b0*/  UIADD3 UR8, UR7, 0x2, URZ ;  /* 0x0000000207087890 */ /* 0x000fe4000fffe03f */
[----:B------:R-:W-:Y:S01]  /*31c0*/  UIADD3 UR10, UR26, 0x2, URZ ;  /* 0x000000021a0a7890 */ /* 0x000fe2000fffe03f */
[----:B------:R-:W-:Y:S01]  /*31d0*/  UMOV UR9, 0x40000040 ;  /* 0x4000004000097882 */ /* 0x000fe20000000000 */
[----:B------:R-:W-:Y:S01]  /*31e0*/  UMOV UR11, 0x40000040 ;  /* 0x40000040000b7882 */ /* 0x000fe20000000000 */
[----:B------:R-:W-:-:S15]  /*31f0*/  UISETP.NE.AND UP0, UPT, UR6, UR27, UPT ;  /* 0x0000001b0600728c */ /* 0x000fde000bf05270 */
[----:B------:R-:W-:-:S07]  /*3200*/  NOP ;  /* 0x0000000000007918 */ /* 0x000fce0000000000 */
[----:B------:R-:W-:Y:S01]  /*3210*/  QGMMA.64x256x32.F32.E4M3.E4M3 R24, gdesc[UR8], R24 ;  /* 0x03e00000081879f3 */ /* 0x000fe20008700818 */
[----:B------:R-:W-:Y:S02]  /*3220*/  UIADD3 UR8, UR7, 0x4, URZ ;  /* 0x0000000407087890 */ /* 0x000fe4000fffe03f */
[----:B------:R-:W-:Y:S01]  /*3230*/  UIADD3 UR10, UR26, 0x4, URZ ;  /* 0x000000041a0a7890 */ /* 0x000fe2000fffe03f */
[----:B------:R-:W-:Y:S01]  /*3240*/  UMOV UR9, 0x40000040 ;  /* 0x4000004000097882 */ /* 0x000fe20000000000 */
[----:B------:R-:W-:-:S15]  /*3250*/  UMOV UR11, 0x40000040 ;  /* 0x40000040000b7882 */ /* 0x000fde0000000000 */
[----:B------:R-:W-:-:S08]  /*3260*/  NOP ;  /* 0x0000000000007918 */ /* 0x000fd00000000000 */
[----:B------:R-:W-:Y:S01]  /*3270*/  QGMMA.64x256x32.F32.E4M3.E4M3 R24, gdesc[UR8], R24 ;  /* 0x03e00000081879f3 */ /* 0x000fe20008700818 */
[----:B------:R-:W-:Y:S02]  /*3280*/  UIADD3 UR8, UR7, 0x6, URZ ;  /* 0x0000000607087890 */ /* 0x000fe4000fffe03f */
[----:B------:R-:W-:Y:S01]  /*3290*/  UIADD3 UR10, UR26, 0x6, URZ ;  /* 0x000000061a0a7890 */ /* 0x000fe2000fffe03f */
[----:B------:R-:W-:Y:S01]  /*32a0*/  UMOV UR9, 0x40000040 ;  /* 0x4000004000097882 */ /* 0x000fe20000000000 */
[----:B------:R-:W-:Y:S01]  /*32b0*/  UMOV UR11, 0x40000040 ;  /* 0x40000040000b7882 */ /* 0x000fe20000000000 */
[----:B------:R-:W-:-:S06]  /*32c0*/  USEL UR7, URZ, 0x1, UP0 ;  /* 0x000000013f077887 */ /* 0x000fcc0008000000 */
[----:B------:R-:W-:-:S15]  /*32d0*/  ISETP.NE.AND P1, PT, RZ, UR7, PT ;  /* 0x00000007ff007c0c */ /* 0x000fde000bf25270 */
[----:B------:R-:W-:-:S01]  /*32e0*/  NOP ;  /* 0x0000000000007918 */ /* 0x000fc20000000000 */
[----:B------:R-:W-:Y:S03]  /*32f0*/  QGMMA.64x256x32.F32.E4M3.E4M3 R24, gdesc[UR8], R24, gsb0 ;  /* 0x03e00000081879f3 */ /* 0x000fe60008000818 */
[----:B------:R-:W-:Y:S02]  /*3300*/  WARPGROUP.DEPBAR.LE gsb0, 0x1 ;  /* 0x00008000000079c5 */ /* 0x000fe40000010100 */
[----:B------:R-:W-:Y:S05]  /*3310*/  @!P1 BRA `(.L_x_28) ;  /* 0x0000000c00709947 */ /* 0x000fea0003800000 */
[----:B------:R-:W-:Y:S02]  /*3320*/  WARPGROUP.DEPBAR.LE gsb0, 0x0 ;  /* 0x00008000000079c5 */ /* 0x000fe40000010000 */
[----:B-----5:R-:W-:-:S01]  /*3330*/  FADD R227, R25, R227 ;  /* 0x000000e319e37221 */ /* 0x020fc20000000000 */
[----:B------:R-:W-:Y:S01]  /*3340*/  FADD R226, R26, R226 ;  /* 0x000000e21ae27221 */ /* 0x000fe20000000000 */
[----:B------:R-:W-:-:S01]  /*3350*/  FADD R225, R27, R225 ;  /* 0x000000e11be17221 */ /* 0x000fc20000000000 */
[----:B------:R-:W-:Y:S01]  /*3360*/  FADD R224, R28, R224 ;  /* 0x000000e01ce07221 */ /* 0x000fe20000000000 */
[----:B------:R-:W-:-:S01]  /*3370*/  FADD R223, R29, R223 ;  /* 0x000000df1ddf7221 */ /* 0x000fc20000000000 */
[----:B------:R2:W-:Y:S01]  /*3380*/  STL [R1+0x84], R227 ;  /* 0x000084e301007387 */ /* 0x0005e20000100800 */
[----:B------:R-:W-:-:S01]  /*3390*/  FADD R222, R30, R222 ;  /* 0x000000de1ede7221 */ /* 0x000fc20000000000 */
[----:B------:R-:W-:Y:S01]  /*33a0*/  FADD R221, R31, R221 ;  /* 0x000000dd1fdd7221 */ /* 0x000fe20000000000 */
[----:B------:R-:W-:-:S01]  /*33b0*/  FADD R220, R32, R220 ;  /* 0x000000dc20dc7221 */ /* 0x000fc20000000000 */
[----:B------:R-:W-:Y:S01]  /*33c0*/  FADD R219, R33, R219 ;  /* 0x000000db21db7221 */ /* 0x000fe20000000000 */
[----:B------:R-:W-:-:S01]  /*33d0*/  FADD R218, R34, R218 ;  /* 0x000000da22da7221 */ /* 0x000fc20000000000 */
[----:B------:R-:W-:Y:S01]  /*33e0*/  FADD R217, R35, R217 ;  /* 0x000000d923d97221 */ /* 0x000fe20000000000 */
[----:B------:R-:W-:-:S01]  /*33f0*/  FADD R216, R36, R216 ;  /* 0x000000d824d87221 */ /* 0x000fc20000000000 */
[----:B------:R-:W-:Y:S01]  /*3400*/  FADD R215, R37, R215 ;  /* 0x000000d725d77221 */ /* 0x000fe20000000000 */
[----:B------:R-:W-:-:S01]  /*3410*/  FADD R214, R38, R214 ;  /* 0x000000d626d67221 */ /* 0x000fc20000000000 */
[----:B--2---:R-:W2:Y:S01]  /*3420*/  LDL.LU R227, [R1+0x28] ;  /* 0x0000280001e37983 */ /* 0x004ea20000300800 */
[----:B------:R-:W-:-:S01]  /*3430*/  FADD R213, R39, R213 ;  /* 0x000000d527d57221 */ /* 0x000fc20000000000 */
[----:B------:R-:W-:Y:S01]  /*3440*/  FADD R212, R40, R212 ;  /* 0x000000d428d47221 */ /* 0x000fe20000000000 */
[----:B------:R-:W-:-:S01]  /*3450*/  FADD R211, R41, R211 ;  /* 0x000000d329d37221 */ /* 0x000fc20000000000 */
[----:B------:R3:W-:Y:S01]  /*3460*/  STL [R1+0x88], R226 ;  /* 0x000088e201007387 */ /* 0x0007e20000100800 */
[----:B------:R-:W-:-:S03]  /*3470*/  FADD R228, R24, R228 ;  /* 0x000000e418e47221 */ /* 0x000fc60000000000 */
[----:B---3--:R-:W3:Y:S04]  /*3480*/  LDL.LU R226, [R1+0x24] ;  /* 0x0000240001e27983 */ /* 0x008ee80000300800 */
[----:B------:R4:W-:Y:S04]  /*3490*/  STL [R1+0x8c], R225 ;  /* 0x00008ce101007387 */ /* 0x0009e80000100800 */
[----:B----4-:R-:W4:Y:S04]  /*34a0*/  LDL.LU R225, [R1+0x20] ;  /* 0x0000200001e17983 */ /* 0x010f280000300800 */
[----:B------:R0:W-:Y:S04]  /*34b0*/  STL [R1+0x90], R224 ;  /* 0x000090e001007387 */ /* 0x0001e80000100800 */
[----:B0-----:R-:W4:Y:S04]  /*34c0*/  LDL.LU R224, [R1+0x1c] ;  /* 0x00001c0001e07983 */ /* 0x001f280000300800 */
        /* <DEDUP_REMOVED lines=13> */
[----:B0-----:R-:W4:Y:S04]  /*35a0*/  LDL.LU R217, [R1] ;  /* 0x0000000001d97983 */ /* 0x001f280000300800 */
[----:B------:R-:W-:Y:S04]  /*35b0*/  STL [R1+0xb0], R216 ;  /* 0x0000b0d801007387 */ /* 0x000fe80000100800 */
[----:B------:R-:W-:Y:S04]  /*35c0*/  STL [R1+0xb4], R215 ;  /* 0x0000b4d701007387 */ /* 0x000fe80000100800 */
[----:B------:R-:W-:Y:S04]  /*35d0*/  STL [R1+0xb8], R214 ;  /* 0x0000b8d601007387 */ /* 0x000fe80000100800 */
[----:B------:R-:W-:Y:S04]  /*35e0*/  STL [R1+0xbc], R213 ;  /* 0x0000bcd501007387 */ /* 0x000fe80000100800 */
[----:B------:R-:W-:Y:S04]  /*35f0*/  STL [R1+0xc0], R212 ;  /* 0x0000c0d401007387 */ /* 0x000fe80000100800 */
[----:B------:R0:W-:Y:S01]  /*3600*/  STL [R1+0xc4], R211 ;  /* 0x0000c4d301007387 */ /* 0x0001e20000100800 */
[----:B--2---:R-:W-:-:S01]  /*3610*/  FADD R227, R134, R227 ;  /* 0x000000e386e37221 */ /* 0x004fc20000000000 */
[----:B---3--:R-:W-:Y:S01]  /*3620*/  FADD R226, R133, R226 ;  /* 0x000000e285e27221 */ /* 0x008fe20000000000 */
[----:B----4-:R-:W-:-:S01]  /*3630*/  FADD R225, R132, R225 ;  /* 0x000000e184e17221 */ /* 0x010fc20000000000 */
[----:B------:R-:W-:Y:S01]  /*3640*/  FADD R224, R131, R224 ;  /* 0x000000e083e07221 */ /* 0x000fe20000000000 */
[----:B------:R-:W-:-:S01]  /*3650*/  FADD R223, R130, R223 ;  /* 0x000000df82df7221 */ /* 0x000fc20000000000 */
[----:B------:R-:W-:Y:S01]  /*3660*/  FADD R222, R129, R222 ;  /* 0x000000de81de7221 */ /* 0x000fe20000000000 */
[----:B------:R-:W-:-:S01]  /*3670*/  FADD R221, R128, R221 ;  /* 0x000000dd80dd7221 */ /* 0x000fc20000000000 */
[----:B------:R-:W-:Y:S01]  /*3680*/  FADD R220, R127, R220 ;  /* 0x000000dc7fdc7221 */ /* 0x000fe20000000000 */
[----:B------:R-:W-:-:S01]  /*3690*/  FADD R219, R126, R219 ;  /* 0x000000db7edb7221 */ /* 0x000fc20000000000 */
[----:B------:R-:W-:Y:S01]  /*36a0*/  FADD R218, R125, R218 ;  /* 0x000000da7dda7221 */ /* 0x000fe20000000000 */
[----:B------:R-:W-:-:S05]  /*36b0*/  FADD R217, R124, R217 ;  /* 0x000000d97cd97221 */ /* 0x000fca0000000000 */
[----:B------:R2:W-:Y:S04]  /*36c0*/  STL [R1], R217 ;  /* 0x000000d901007387 */ /* 0x0005e80000100800 */
[----:B------:R3:W-:Y:S04]  /*36d0*/  STL [R1+0x4], R218 ;  /* 0x000004da01007387 */ /* 0x0007e80000100800 */
[----:B------:R4:W-:Y:S04]  /*36e0*/  STL [R1+0x8], R219 ;  /* 0x000008db01007387 */ /* 0x0009e80000100800 */
[----:B------:R1:W-:Y:S04]  /*36f0*/  STL [R1+0xc], R220 ;  /* 0x00000cdc01007387 */ /* 0x0003e80000100800 */
[----:B------:R1:W-:Y:S04]  /*3700*/  STL [R1+0x10], R221 ;  /* 0x000010dd01007387 */ /* 0x0003e80000100800 */
[----:B------:R1:W-:Y:S04]  /*3710*/  STL [R1+0x14], R222 ;  /* 0x000014de01007387 */ /* 0x0003e80000100800 */
[----:B------:R1:W-:Y:S04]  /*3720*/  STL [R1+0x18], R223 ;  /* 0x000018df01007387 */ /* 0x0003e80000100800 */
[----:B------:R1:W-:Y:S04]  /*3730*/  STL [R1+0x1c], R224 ;  /* 0x00001ce001007387 */ /* 0x0003e80000100800 */
[----:B0-----:R-:W4:Y:S04]  /*3740*/  LDL.LU R211, [R1+0x2c] ;  /* 0x00002c0001d37983 */ /* 0x001f280000300800 */
[----:B------:R0:W-:Y:S04]  /*3750*/  STL [R1+0x20], R225 ;  /* 0x000020e101007387 */ /* 0x0001e80000100800 */
[----:B------:R-:W4:Y:S04]  /*3760*/  LDL.LU R212, [R1+0x30] ;  /* 0x0000300001d47983 */ /* 0x000f280000300800 */
[----:B------:R0:W-:Y:S04]  /*3770*/  STL [R1+0x24], R226 ;  /* 0x000024e201007387 */ /* 0x0001e80000100800 */
[----:B------:R-:W4:Y:S04]  /*3780*/  LDL.LU R213, [R1+0x34] ;  /* 0x0000340001d57983 */ /* 0x000f280000300800 */
[----:B------:R0:W-:Y:S04]  /*3790*/  STL [R1+0x28], R227 ;  /* 0x000028e301007387 */ /* 0x0001e80000100800 */
[----:B------:R-:W4:Y:S04]  /*37a0*/  LDL.LU R214, [R1+0x38] ;  /* 0x0000380001d67983 */ /* 0x000f280000300800 */
[----:B------:R-:W4:Y:S04]  /*37b0*/  LDL.LU R215, [R1+0x3c] ;  /* 0x00003c0001d77983 */ /* 0x000f280000300800 */
[----:B------:R-:W4:Y:S04]  /*37c0*/  LDL.LU R216, [R1+0x40] ;  /* 0x0000400001d87983 */ /* 0x000f280000300800 */
[----:B--2---:R-:W2:Y:S04]  /*37d0*/  LDL.LU R217, [R1+0x44] ;  /* 0x0000440001d97983 */ /* 0x004ea80000300800 */
[----:B---3--:R-:W3:Y:S04]  /*37e0*/  LDL.LU R218, [R1+0x48] ;  /* 0x0000480001da7983 */ /* 0x008ee80000300800 */
[----:B----4-:R-:W4:Y:S04]  /*37f0*/  LDL.LU R219, [R1+0x4c] ;  /* 0x00004c0001db7983 */ /* 0x010f280000300800 */
[----:B-1----:R-:W4:Y:S04]  /*3800*/  LDL.LU R220, [R1+0x50] ;  /* 0x0000500001dc7983 */ /* 0x002f280000300800 */
[----:B------:R-:W4:Y:S04]  /*3810*/  LDL.LU R221, [R1+0x54] ;  /* 0x0000540001dd7983 */ /* 0x000f280000300800 */
[----:B------:R-:W4:Y:S04]  /*3820*/  LDL.LU R222, [R1+0x58] ;  /* 0x0000580001de7983 */ /* 0x000f280000300800 */
[----:B------:R-:W4:Y:S04]  /*3830*/  LDL.LU R223, [R1+0x5c] ;  /* 0x00005c0001df7983 */ /* 0x000f280000300800 */
[----:B------:R-:W4:Y:S04]  /*3840*/  LDL.LU R224, [R1+0x60] ;  /* 0x0000600001e07983 */ /* 0x000f280000300800 */
[----:B0-----:R-:W4:Y:S04]  /*3850*/  LDL.LU R225, [R1+0x64] ;  /* 0x0000640001e17983 */ /* 0x001f280000300800 */
[----:B------:R-:W4:Y:S04]  /*3860*/  LDL.LU R226, [R1+0x68] ;  /* 0x0000680001e27983 */ /* 0x000f280000300800 */
[----:B------:R-:W4:Y:S01]  /*3870*/  LDL.LU R227, [R1+0x6c] ;  /* 0x00006c0001e37983 */ /* 0x000f220000300800 */
[----:B------:R-:W-:-:S05]  /*3880*/  FADD R211, R135, R211 ;  /* 0x000000d387d37221 */ /* 0x000fca0000000000 */
[----:B------:R0:W-:Y:S01]  /*3890*/  STL [R1+0x2c], R211 ;  /* 0x00002cd301007387 */ /* 0x0001e20000100800 */
[----:B------:R-:W-:-:S03]  /*38a0*/  FADD R212, R136, R212 ;  /* 0x000000d488d47221 */ /* 0x000fc60000000000 */
[----:B0-----:R0:W5:Y:S01]  /*38b0*/  LDL.LU R211, [R1+0xc4] ;  /* 0x0000c40001d37983 */ /* 0x0011620000300800 */
[----:B------:R-:W-:-:S03]  /*38c0*/  FADD R213, R137, R213 ;  /* 0x000000d589d57221 */ /* 0x000fc60000000000 */
[----:B------:R1:W-:Y:S01]  /*38d0*/  STL [R1+0x30], R212 ;  /* 0x000030d401007387 */ /* 0x0003e20000100800 */
[----:B------:R-:W-:-:S01]  /*38e0*/  FADD R214, R138, R214 ;  /* 0x000000d68ad67221 */ /* 0x000fc20000000000 */
[----:B------:R-:W-:Y:S02]  /*38f0*/  FADD R215, R139, R215 ;  /* 0x000000d78bd77221 */ /* 0x000fe40000000000 */
[----:B-1----:R0:W5:Y:S01]  /*3900*/  LDL.LU R212, [R1+0xc0] ;  /* 0x0000c00001d47983 */ /* 0x0021620000300800 */
[----:B------:R-:W-:-:S03]  /*3910*/  FADD R216, R140, R216 ;  /* 0x000000d88cd87221 */ /* 0x000fc60000000000 */
[----:B------:R1:W-:Y:S01]  /*3920*/  STL [R1+0x34], R213 ;  /* 0x000034d501007387 */ /* 0x0003e20000100800 */
[----:B--2---:R-:W-:-:S03]  /*3930*/  FADD R217, R141, R217 ;  /* 0x000000d98dd97221 */ /* 0x004fc60000000000 */
[----:B-1----:R0:W5:Y:S01]  /*3940*/  LDL.LU R213, [R1+0xbc] ;  /* 0x0000bc0001d57983 */ /* 0x0021620000300800 */
[----:B---3--:R-:W-:-:S03]  /*3950*/  FADD R218, R142, R218 ;  /* 0x000000da8eda7221 */ /* 0x008fc60000000000 */
[----:B------:R1:W-:Y:S01]  /*3960*/  STL [R1+0x38], R214 ;  /* 0x000038d601007387 */ /* 0x0003e20000100800 */
[----:B----4-:R-:W-:-:S01]  /*3970*/  FADD R219, R143, R219 ;  /* 0x000000db8fdb7221 */ /* 0x010fc20000000000 */
[----:B------:R-:W-:Y:S02]  /*3980*/  FADD R220, R144, R220 ;  /* 0x000000dc90dc7221 */ /* 0x000fe40000000000 */
[----:B-1----:R0:W5:Y:S04]  /*3990*/  LDL.LU R214, [R1+0xb8] ;  /* 0x0000b80001d67983 */ /* 0x0021680000300800 */
[----:B------:R1:W-:Y:S01]  /*39a0*/  STL [R1+0x3c], R215 ;  /* 0x00003cd701007387 */ /* 0x0003e20000100800 */
[----:B------:R-:W-:-:S01]  /*39b0*/  FADD R221, R145, R221 ;  /* 0x000000dd91dd7221 */ /* 0x000fc20000000000 */
[----:B------:R-:W-:-:S02]  /*39c0*/  FADD R222, R146, R222 ;  /* 0x000000de92de7221 */ /* 0x000fc40000000000 */
[----:B-1----:R0:W5:Y:S04]  /*39d0*/  LDL.LU R215, [R1+0xb4] ;  /* 0x0000b40001d77983 */ /* 0x0021680000300800 */
[----:B------:R1:W-:Y:S01]  /*39e0*/  STL [R1+0x40], R216 ;  /* 0x000040d801007387 */ /* 0x0003e20000100800 */
[----:B------:R-:W-:-:S03]  /*39f0*/  FADD R223, R147, R223 ;  /* 0x000000df93df7221 */ /* 0x000fc60000000000 */
        /* <DEDUP_REMOVED lines=13> */
[----:B------:R1:W-:Y:S04]  /*3ad0*/  STL [R1+0x54], R221 ;  /* 0x000054dd01007387 */ /* 0x0003e80000100800 */
        /* <DEDUP_REMOVED lines=12> */
[----:B-1----:R0:W5:Y:S01]  /*3ba0*/  LDL.LU R227, [R1+0x84] ;  /* 0x0000840001e37983 */ /* 0x0021620000300800 */
        /* <DEDUP_REMOVED lines=82> */
[----:B0-----:R-:W-:-:S06]  /*40d0*/  UMOV UR6, URZ ;  /* 0x0000003f00067c82 */ /* 0x001fcc0008000000 */
.L_x_28:
[----:B------:R-:W-:Y:S05]  /*40e0*/  @!P2 BRA `(.L_x_29) ;  /* 0x000000000004a947 */ /* 0x000fea0003800000 */
[----:B------:R-:W-:Y:S01]  /*40f0*/  BPT.TRAP 0x1 ;  /* 0x000000040000795c */ /* 0x000fe20000300000 */
.L_x_29:
[----:B-----5:R2:W-:Y:S04]  /*4100*/  STL [R1+0x84], R0 ;  /* 0x0000840001007387 */ /* 0x0205e80000100800 */
[----:B--2---:R-:W2:Y:S01]  /*4110*/  LDL R0, [R1+0x70] ;  /* 0x0000700001007983 */ /* 0x004ea20000100800 */
[----:B-1----:R-:W-:-:S05]  /*4120*/  IMAD.U32 R229, RZ, RZ, UR25 ;  /* 0x00000019ffe57e24 */ /* 0x002fca000f8e00ff */
[----:B------:R-:W-:-:S05]  /*4130*/  @P0 LEA R229, R229, UR14, 0x3 ;  /* 0x0000000ee5e50c11 */ /* 0x000fca000f8e18ff */
[----:B------:R-:W-:Y:S01]  /*4140*/  @P0 VIADD R229, R229, 0x20 ;  /* 0x00000020e5e50836 */ /* 0x000fe20000000000 */
[----:B------:R-:W-:-:S06]  /*4150*/  UISETP.GT.U32.AND UP0, UPT, UR13, 0x1, UPT ;  /* 0x000000010d00788c */ /* 0x000fcc000bf04070 */
[----:B------:R-:W-:Y:S02]  /*4160*/  PLOP3.LUT P1, PT, PT, PT, UP0, 0x80, 0x0 ;  /* 0x000000000000781c */ /* 0x000fe40003f2f008 */
[----:B--2---:R-:W-:Y:S02]  /*4170*/  @P0 PRMT R229, R0, 0x654, R229 ;  /* 0x0000065400e50816 */ /* 0x004fe400000000e5 */
[----:B------:R1:W5:Y:S02]  /*4180*/  LDL.LU R0, [R1+0x84] ;  /* 0x0000840001007983 */ /* 0x0003640000300800 */
[----:B------:R1:W-:Y:S07]  /*4190*/  @P0 SYNCS.ARRIVE.TRANS64.RED.A1T0 RZ, [R229+URZ], RZ ;  /* 0x000000ffe5ff09a7 */ /* 0x0003ee000810043f */
[----:B------:R-:W-:Y:S05]  /*41a0*/  @P1 BRA `(.L_x_30) ;  /* 0x0000000000041947 */ /* 0x000fea0003800000 */
[----:B------:R-:W-:Y:S01]  /*41b0*/  BPT.TRAP 0x1 ;  /* 0x000000040000795c */ /* 0x000fe20000300000 */
.L_x_30:
[----:B------:R-:W-:Y:S02]  /*41c0*/  UISETP.GT.AND UP2, UPT, UR24, 0x1, UPT ;  /* 0x000000011800788c */ /* 0x000fe4000bf44270 */
[----:B------:R-:W-:Y:S02]  /*41d0*/  UIADD3 UR16, UR16, 0x1, URZ ;  /* 0x0000000110107890 */ /* 0x000fe4000fffe03f */
[----:B------:R-:W-:Y:S02]  /*41e0*/  UIADD3 UR25, UR25, 0x1, URZ ;  /* 0x0000000119197890 */ /* 0x000fe4000fffe03f */
[----:B------:R-:W-:Y:S01]  /*41f0*/  PLOP3.LUT P1, PT, PT, PT, UP2, 0x80, 0x0 ;  /* 0x000000000000781c */ /* 0x000fe20003f2f028 */
[----:B------:R-:W-:Y:S02]  /*4200*/  UISETP.NE.AND UP0, UPT, UR16, 0x4, UPT ;  /* 0x000000041000788c */ /* 0x000fe4000bf05270 */
[----:B------:R-:W-:Y:S02]  /*4210*/  UIADD3 UR9, UR24, -0x1, URZ ;  /* 0xffffffff18097890 */ /* 0x000fe4000fffe03f */
[----:B------:R-:W-:-:S02]  /*4220*/  USEL UR8, URZ, 0x1, UP0 ;  /* 0x000000013f087887 */ /* 0x000fc40008000000 */
[----:B------:R-:W-:Y:S02]  /*4230*/  UISETP.NE.AND UP1, UPT, UR25, 0x4, UPT ;  /* 0x000000041900788c */ /* 0x000fe4000bf25270 */
[----:B------:R-:W-:Y:S02]  /*4240*/  ULOP3.LUT UR17, UR17, UR8, URZ, 0x3c, !UPT ;  /* 0x0000000811117292 */ /* 0x000fe4000f8e3c3f */
[----:B------:R-:W-:Y:S02]  /*4250*/  USEL UR16, UR16, URZ, UP0 ;  /* 0x0000003f10107287 */ /* 0x000fe40008000000 */
[----:B------:R-:W-:Y:S01]  /*4260*/  USEL UR25, UR25, URZ, UP1 ;  /* 0x0000003f19197287 */ /* 0x000fe20008800000 */
[----:B------:R-:W-:Y:S01]  /*4270*/  UMOV UR8, 0x1 ;  /* 0x0000000100087882 */ /* 0x000fe20000000000 */
[----:B------:R-:W-:Y:S01]  /*4280*/  UMOV UR24, UR9 ;  /* 0x0000000900187c82 */ /* 0x000fe20008000000 */
[----:B------:R-:W-:Y:S09]  /*4290*/  @P1 BRA `(.L_x_31) ;  /* 0xffffffec00401947 */ /* 0x000ff2000383ffff */
.L_x_23:
[----:B------:R-:W-:-:S04]  /*42a0*/  UISETP.NE.AND UP0, UPT, UR6, URZ, UPT ;  /* 0x0000003f0600728c */ /* 0x000fc8000bf05270 */
[----:B------:R-:W-:-:S06]  /*42b0*/  USEL UR6, URZ, 0x1, !UP0 ;  /* 0x000000013f067887 */ /* 0x000fcc000c000000 */
[----:B------:R-:W-:-:S13]  /*42c0*/  ISETP.NE.AND P1, PT, RZ, UR6, PT ;  /* 0x00000006ff007c0c */ /* 0x000fda000bf25270 */
[----:B------:R-:W-:Y:S05]  /*42d0*/  @!P1 BRA `(.L_x_32) ;  /* 0x0000000c00c49947 */ /* 0x000fea0003800000 */
[----:B------:R-:W-:Y:S02]  /*42e0*/  WARPGROUP.DEPBAR.LE gsb0, 0x0 ;  /* 0x00008000000079c5 */ /* 0x000fe40000010000 */
[----:B-----5:R-:W-:Y:S01]  /*42f0*/  FADD R227, R25, R227 ;  /* 0x000000e319e37221 */ /* 0x020fe20000000000 */
[----:B------:R-:W-:-:S04]  /*4300*/  FADD R228, R24, R228 ;  /* 0x000000e418e47221 */ /* 0x000fc80000000000 */
[----:B------:R2:W-:Y:S04]  /*4310*/  STL [R1+0x84], R227 ;  /* 0x000084e301007387 */ /* 0x0005e80000100800 */
[----:B--2---:R-:W2:Y:S04]  /*4320*/  LDL.LU R227, [R1+0x6c] ;  /* 0x00006c0001e37983 */ /* 0x004ea80000300800 */
[----:B--2---:R2:W-:Y:S04]  /*4330*/  STL [R1+0x88], R227 ;  /* 0x000088e301007387 */ /* 0x0045e80000100800 */
        /* <DEDUP_REMOVED lines=52> */
[----:B--2---:R-:W2:Y:S01]  /*4680*/  LDL.LU R227, [R1] ;  /* 0x0000000001e37983 */ /* 0x004ea20000300800 */
[----:B------:R-:W-:Y:S01]  /*4690*/  FADD R226, R26, R226 ;  /* 0x000000e21ae27221 */ /* 0x000fe20000000000 */
        /* <DEDUP_REMOVED lines=97> */
[----:B--2---:R-:W-:-:S05]  /*4cb0*/  FADD R227, R124, R227 ;  /* 0x000000e37ce37221 */ /* 0x004fca0000000000 */
[----:B------:R2:W-:Y:S04]  /*4cc0*/  STL [R1], R227 ;  /* 0x000000e301007387 */ /* 0x0005e80000100800 */
[----:B--2---:R-:W2:Y:S02]  /*4cd0*/  LDL.LU R227, [R1+0xf0] ;  /* 0x0000f00001e37983 */ /* 0x004ea40000300800 */
[----:B--2---:R-:W-:-:S05]  /*4ce0*/  FADD R227, R125, R227 ;  /* 0x000000e37de37221 */ /* 0x004fca0000000000 */
[----:B------:R2:W-:Y:S04]  /*4cf0*/  STL [R1+0x4], R227 ;  /* 0x000004e301007387 */ /* 0x0005e80000100800 */
        /* <DEDUP_REMOVED lines=78> */
[----:B--2---:R2:W5:Y:S02]  /*51e0*/  LDL.LU R227, [R1+0x84] ;  /* 0x0000840001e37983 */ /* 0x0045640000300800 */
.L_x_32:
[----:B------:R-:W-:Y:S02]  /*51f0*/  WARPGROUP.DEPBAR.LE gsb0, 0x0 ;  /* 0x00008000000079c5 */ /* 0x000fe40000010000 */
[----:B------:R-:W3:Y:S02]  /*5200*/  LDC R24, c[0x0][0x28c] ;  /* 0x0000a300ff187b82 */ /* 0x000ee40000000800 */
[----:B---3--:R-:W-:-:S13]  /*5210*/  ISETP.GE.AND P1, PT, R24, 0x1, PT ;  /* 0x000000011800780c */ /* 0x008fda0003f26270 */
[----:B------:R-:W-:Y:S05]  /*5220*/  @!P1 BRA `(.L_x_33) ;  /* 0x0000000000589947 */ /* 0x000fea0003800000 */
[----:B------:R-:W-:-:S06]  /*5230*/  UISETP.NE.AND UP0, UPT, UR23, 0x3, UPT ;  /* 0x000000031700788c */ /* 0x000fcc000bf05270 */
[----:B------:R-:W-:-:S13]  /*5240*/  PLOP3.LUT P1, PT, PT, PT, UP0, 0x80, 0x0 ;  /* 0x000000000000781c */ /* 0x000fda0003f2f008 */
[----:B------:R-:W-:Y:S05]  /*5250*/  @!P1 BRA `(.L_x_34) ;  /* 0x0000000000049947 */ /* 0x000fea0003800000 */
[----:B------:R-:W-:Y:S01]  /*5260*/  BPT.TRAP 0x1 ;  /* 0x000000040000795c */ /* 0x000fe20000300000 */
.L_x_34:
[----:B-----5:R3:W-:Y:S04]  /*5270*/  STL [R1+0x84], R0 ;  /* 0x0000840001007387 */ /* 0x0207e80000100800 */
[----:B---3--:R-:W3:Y:S01]  /*5280*/  LDL R0, [R1+0x70] ;  /* 0x0000700001007983 */ /* 0x008ee20000100800 */
[----:B------:R-:W-:Y:S01]  /*5290*/  VOTEU.ANY UP0, P0 ;  /* 0x00000000003f7886 */ /* 0x000fe20000000100 */
[----:B------:R-:W-:Y:S01]  /*52a0*/  UISETP.LT.AND UP1, UPT, UR12, 0x1, UPT ;  /* 0x000000010c00788c */ /* 0x000fe2000bf21270 */
[----:B------:R-:W-:-:S03]  /*52b0*/  IMAD.U32 R25, RZ, RZ, UR14 ;  /* 0x0000000eff197e24 */ /* 0x000fc6000f8e00ff */
[----:B------:R-:W-:-:S04]  /*52c0*/  @UP0 USEL UR6, UR12, 0x1, UP1 ;  /* 0x000000010c060887 */ /* 0x000fc80008800000 */
[----:B------:R-:W-:-:S06]  /*52d0*/  @UP0 UIADD3 UR6, UR5, UR12, -UR6 ;  /* 0x0000000c05060290 */ /* 0x000fcc000fffe806 */
[----:B------:R-:W-:-:S04]  /*52e0*/  IMAD.U32 R24, RZ, RZ, UR6 ;  /* 0x00000006ff187e24 */ /* 0x000fc8000f8e00ff */
[----:B------:R-:W-:-:S05]  /*52f0*/  @P0 IMAD.SHL.U32 R24, R24, 0x8, RZ ;  /* 0x0000000818180824 */ /* 0x000fca00078e00ff */
[----:B------:R-:W-:-:S04]  /*5300*/  @P0 LOP3.LUT R24, R24, 0x18, RZ, 0xc0, !PT ;  /* 0x0000001818180812 */ /* 0x000fc800078ec0ff */
[----:B------:R-:W-:-:S04]  /*5310*/  @P0 IADD3 R24, R25, 0x20, R24 ;  /* 0x0000002019180810 */ /* 0x000fc80007ffe018 */
[----:B---3--:R-:W-:Y:S02]  /*5320*/  @P0 PRMT R24, R0, 0x654, R24 ;  /* 0x0000065400180816 */ /* 0x008fe40000000018 */
[----:B------:R3:W5:Y:S01]  /*5330*/  LDL.LU R0, [R1+0x84] ;  /* 0x0000840001007983 */ /* 0x0007620000300800 */
[----:B------:R-:W-:Y:S01]  /*5340*/  UISETP.GT.U32.AND UP0, UPT, UR13, 0x1, UPT ;  /* 0x000000010d00788c */ /* 0x000fe2000bf04070 */
[----:B------:R3:W-:Y:S05]  /*5350*/  @P0 SYNCS.ARRIVE.TRANS64.RED.A1T0 RZ, [R24+URZ], RZ ;  /* 0x000000ff18ff09a7 */ /* 0x0007ea000810043f */
[----:B------:R-:W-:-:S13]  /*5360*/  PLOP3.LUT P1, PT, PT, PT, UP0, 0x80, 0x0 ;  /* 0x000000000000781c */ /* 0x000fda0003f2f008 */
[----:B---3--:R-:W-:Y:S05]  /*5370*/  @P1 BRA `(.L_x_33) ;  /* 0x0000000000041947 */ /* 0x008fea0003800000 */
[----:B------:R-:W-:Y:S01]  /*5380*/  BPT.TRAP 0x1 ;  /* 0x000000040000795c */ /* 0x000fe20000300000 */
.L_x_33:
[----:B------:R-:W-:Y:S01]  /*5390*/  STL [R1+0x8c], R3 ;  /* 0x00008c0301007387 */ /* 0x000fe20000100800 */
[----:B------:R-:W3:Y:S01]  /*53a0*/  LDC R28, c[0x0][0x288] ;  /* 0x0000a200ff1c7b82 */ /* 0x000ee20000000800 */
[----:B------:R-:W-:Y:S02]  /*53b0*/  ULDC UR6, c[0x0][0x284] ;  /* 0x0000a10000067ab9 */ /* 0x000fe40000000800 */
[----:B------:R4:W-:Y:S04]  /*53c0*/  STL [R1+0x88], R2 ;  /* 0x0000880201007387 */ /* 0x0009e80000100800 */
[----:B----4-:R-:W4:Y:S04]  /*53d0*/  LDL.LU R2, [R1+0x80] ;  /* 0x0000800001027983 */ /* 0x010f280000300800 */
[----:B-----5:R0:W-:Y:S01]  /*53e0*/  STL [R1+0x84], R0 ;  /* 0x0000840001007387 */ /* 0x0201e20000100800 */
[----:B------:R-:W1:Y:S03]  /*53f0*/  S2R R3, SR_TID.X ;  /* 0x0000000000037919 */ /* 0x000e660000002100 */
[----:B0-----:R-:W2:Y:S01]  /*5400*/  LDL.LU R0, [R1+0x7c] ;  /* 0x00007c0001007983 */ /* 0x001ea20000300800 */
[----:B-1----:R-:W-:-:S02]  /*5410*/  SHF.R.U32.HI R24, RZ, 0x2, R3 ;  /* 0x00000002ff187819 */ /* 0x002fc40000011603 */
[----:B------:R-:W-:Y:S02]  /*5420*/  LOP3.LUT R26, R3, 0x60, RZ, 0xc0, !PT ;  /* 0x00000060031a7812 */ /* 0x000fe400078ec0ff */
[----:B------:R-:W-:Y:S02]  /*5430*/  SHF.R.U32.HI R27, RZ, 0x7, R3 ;  /* 0x00000007ff1b7819 */ /* 0x000fe40000011603 */
[----:B------:R-:W-:Y:S02]  /*5440*/  LOP3.LUT R25, R24, 0x7, RZ, 0xc0, !PT ;  /* 0x0000000718197812 */ /* 0x000fe400078ec0ff */
[----:B------:R-:W-:Y:S02]  /*5450*/  SHF.R.U32.HI R26, RZ, 0x1, R26 ;  /* 0x00000001ff1a7819 */ /* 0x000fe4000001161a */
[----:B------:R-:W-:Y:S02]  /*5460*/  LOP3.LUT R24, R27, 0x1, RZ, 0xc0, !PT ;  /* 0x000000011b187812 */ /* 0x000fe400078ec0ff */
[----:B------:R-:W-:-:S03]  /*5470*/  IADD3 R27, RZ, -R26, -R25 ;  /* 0x8000001aff1b7210 */ /* 0x000fc60007ffe819 */
[C---:B------:R-:W-:Y:S02]  /*5480*/  IMAD.SHL.U32 R30, R24.reuse, 0x40, RZ ;  /* 0x00000040181e7824 */ /* 0x040fe400078e00ff */
[----:B------:R-:W-:Y:S01]  /*5490*/  IMAD R29, R24, -0x40, R27 ;  /* 0xffffffc0181d7824 */ /* 0x000fe200078e021b */
[C---:B------:R-:W-:Y:S01]  /*54a0*/  LOP3.LUT R24, R3.reuse, 0x3, RZ, 0xc0, !PT ;  /* 0x0000000303187812 */ /* 0x040fe200078ec0ff */
[----:B------:R-:W-:Y:S01]  /*54b0*/  IMAD.SHL.U32 R27, R3, 0x2, RZ ;  /* 0x00000002031b7824 */ /* 0x000fe200078e00ff */
[----:B------:R-:W-:Y:S01]  /*54c0*/  LOP3.LUT R25, R30, 0x40, R25, 0xe2, !PT ;  /* 0x000000401e197812 */ /* 0x000fe200078ee219 */
[----:B------:R0:W5:Y:S03]  /*54d0*/  LDL.LU R3, [R1+0x8c] ;  /* 0x00008c0001037983 */ /* 0x0001660000300800 */
[----:B------:R-:W-:Y:S01]  /*54e0*/  LOP3.LUT R27, R27, 0x6, RZ, 0xc0, !PT ;  /* 0x000000061b1b7812 */ /* 0x000fe200078ec0ff */
[----:B---3--:R-:W-:-:S02]  /*54f0*/  IMAD R24, R24, -0x2, R28 ;  /* 0xfffffffe18187824 */ /* 0x008fc400078e021c */
[C---:B----4-:R-:W-:Y:S02]  /*5500*/  IMAD.SHL.U32 R32, R2.reuse, 0x80, RZ ;  /* 0x0000008002207824 */ /* 0x050fe400078e00ff */
[----:B------:R-:W-:Y:S02]  /*5510*/  IMAD.WIDE R30, R2, 0x80, RZ ;  /* 0x00000080021e7825 */ /* 0x000fe400078e02ff */
[----:B------:R0:W5:Y:S02]  /*5520*/  LDL.LU R2, [R1+0x88] ;  /* 0x0000880001027983 */ /* 0x0001640000300800 */
[----:B--2---:R-:W-:-:S05]  /*5530*/  IMAD.SHL.U32 R35, R0, 0x100, RZ ;  /* 0x0000010000237824 */ /* 0x004fca00078e00ff */
[----:B------:R-:W-:Y:S02]  /*5540*/  ISETP.GE.AND P1, PT, R35, R28, PT ;  /* 0x0000001c2300720c */ /* 0x000fe40003f26270 */
[----:B------:R-:W-:Y:S02]  /*5550*/  PRMT R28, R27, 0x6540, R0 ;  /* 0x000065401b1c7816 */ /* 0x000fe40000000000 */
[----:B------:R0:W5:Y:S01]  /*5560*/  LDL.LU R0, [R1+0x84] ;  /* 0x0000840001007983 */ /* 0x0001620000300800 */
[C---:B------:R-:W-:Y:S02]  /*5570*/  ISETP.GE.OR P1, PT, R32.reuse, UR6, P1 ;  /* 0x0000000620007c0c */ /* 0x040fe40008f26670 */
[----:B------:R-:W-:Y:S01]  /*5580*/  IADD3 R38, -R32, UR6, R29 ;  /* 0x0000000620267c10 */ /* 0x000fe2000fffe11d */
[----:B------:R-:W-:Y:S01]  /*5590*/  IMAD.IADD R35, R24, 0x1, -R35 ;  /* 0x0000000118237824 */ /* 0x000fe200078e0a23 */
[----:B------:R-:W-:Y:S01]  /*55a0*/  LOP3.LUT R39, R30, R25, R26, 0xfe, !PT ;  /* 0x000000191e277212 */ /* 0x000fe200078efe1a */
[----:B------:R-:W-:-:S08]  /*55b0*/  IMAD.MOV.U32 R34, RZ, RZ, -0x1 ;  /* 0xffffffffff227424 */ /* 0x000fd000078e00ff */
[----:B0-----:R-:W-:Y:S05]  /*55c0*/  @P1 BRA `(.L_x_35) ;  /* 0x0000008c00ac1947 */ /* 0x001fea0003800000 */
[----:B------:R-:W0:Y:S01]  /*55d0*/  LDC.64 R26, c[0x0][0x5c8] ;  /* 0x00017200ff1a7b82 */ /* 0x000e220000000a00 */
[----:B------:R-:W-:Y:S01]  /*55e0*/  USHF.R.S32.HI UR7, URZ, 0x1f, UR22 ;  /* 0x0000001f3f077899 */ /* 0x000fe20008011416 */
[--C-:B------:R-:W-:Y:S01]  /*55f0*/  SHF.R.S32.HI R29, RZ, 0x1f, R28.reuse ;  /* 0x0000001fff1d7819 */ /* 0x100fe2000001141c */
[----:B------:R-:W-:Y:S01]  /*5600*/  ULDC.64 UR8, c[0x0][0x5d0] ;  /* 0x0001740000087ab9 */ /* 0x000fe20000000a00 */
[----:B------:R-:W-:Y:S01]  /*5610*/  BSSY B0, `(.L_x_35) ;  /* 0x00008e6000007945 */ /* 0x000fe20003800000 */
[----:B------:R-:W-:Y:S02]  /*5620*/  UIMAD UR6, UR7, UR8, URZ ;  /* 0x00000008070672a4 */ /* 0x000fe4000f8e023f */
[----:B------:R-:W-:Y:S02]  /*5630*/  IMAD.U32 R25, RZ, RZ, UR8 ;  /* 0x00000008ff197e24 */ /* 0x000fe4000f8e00ff */
[----:B------:R-:W-:Y:S02]  /*5640*/  UIMAD UR6, UR22, UR9, UR6 ;  /* 0x00000009160672a4 */ /* 0x000fe4000f8e0206 */
[----:B------:R-:W-:Y:S01]  /*5650*/  IMAD.WIDE.U32 R24, R25, UR22, R28 ;  /* 0x0000001619187c25 */ /* 0x000fe2000f8e001c */
[----:B------:R-:W-:-:S03]  /*5660*/  ULDC.64 UR8, c[0x0][0x5c0] ;  /* 0x0001700000087ab9 */ /* 0x000fc60000000a00 */
[----:B------:R-:W-:Y:S02]  /*5670*/  VIADD R25, R25, UR6 ;  /* 0x0000000619197c36 */ /* 0x000fe40008000000 */
[-C--:B0-----:R-:W-:Y:S02]  /*5680*/  IMAD R32, R31, R26.reuse, RZ ;  /* 0x0000001a1f207224 */ /* 0x081fe400078e02ff */
[----:B------:R-:W-:-:S04]  /*5690*/  IMAD.WIDE.U32 R24, R39, R26, R24 ;  /* 0x0000001a27187225 */ /* 0x000fc800078e0018 */
[----:B------:R-:W-:-:S04]  /*56a0*/  IMAD R33, R39, R27, R32 ;  /* 0x0000001b27217224 */ /* 0x000fc800078e0220 */
[----:B------:R-:W-:Y:S01]  /*56b0*/  IMAD.IADD R32, R25, 0x1, R33 ;  /* 0x0000000119207824 */ /* 0x000fe200078e0221 */
[----:B------:R-:W-:Y:S02]  /*56c0*/  LEA R25, P1, R26, R24, 0x3 ;  /* 0x000000181a197211 */ /* 0x000fe400078218ff */
[----:B------:R-:W-:Y:S02]  /*56d0*/  IADD3 R24, P2, R24, UR8, RZ ;  /* 0x0000000818187c10 */ /* 0x000fe4000ff5e0ff */
[----:B------:R-:W-:Y:S02]  /*56e0*/  LEA.HI.X R27, R26, R32, R27, 0x3, P1 ;  /* 0x000000201a1b7211 */ /* 0x000fe400008f1c1b */
[----:B------:R-:W-:Y:S02]  /*56f0*/  FSETP.NEU.AND P1, PT, RZ, UR21, PT ;  /* 0x00000015ff007c0b */ /* 0x000fe4000bf2d000 */
[----:B------:R-:W-:Y:S02]  /*5700*/  IADD3 R26, P4, R25, UR8, RZ ;  /* 0x00000008191a7c10 */ /* 0x000fe4000ff9e0ff */
[----:B------:R-:W-:-:S02]  /*5710*/  IADD3.X R25, R32, UR9, RZ, P2, !PT ;  /* 0x0000000920197c10 */ /* 0x000fc400097fe4ff */
[----:B------:R-:W-:-:S07]  /*5720*/  IADD3.X R27, R27, UR9, RZ, P4, !PT ;  /* 0x000000091b1b7c10 */ /* 0x000fce000a7fe4ff */
[----:B------:R-:W-:Y:S05]  /*5730*/  @!P1 BRA `(.L_x_36) ;  /* 0x0000006800d49947 */ /* 0x000fea0003800000 */
[----:B------:R-:W-:Y:S01]  /*5740*/  ULDC.64 UR8, c[0x0][0x5b8] ;  /* 0x00016e0000087ab9 */ /* 0x000fe20000000a00 */
[----:B------:R-:W-:Y:S01]  /*5750*/  ISETP.GE.AND P1, PT, R38, 0x1, PT ;  /* 0x000000012600780c */ /* 0x000fe20003f26270 */
[----:B------:R-:W-:Y:S02]  /*5760*/  UIMAD UR6, UR7, UR8, URZ ;  /* 0x00000008070672a4 */ /* 0x000fe4000f8e023f */
[----:B------:R-:W-:Y:S01]  /*5770*/  IMAD.U32 R33, RZ, RZ, UR8 ;  /* 0x00000008ff217e24 */ /* 0x000fe2000f8e00ff */
[----:B------:R-:W-:Y:S01]  /*5780*/  BSSY B1, `(.L_x_37) ;  /* 0x0000010000017945 */ /* 0x000fe20003800000 */
[----:B------:R-:W-:Y:S01]  /*5790*/  ISETP.LT.OR P5, PT, R35, 0x1, !P1 ;  /* 0x000000012300780c */ /* 0x000fe20004fa1670 */
[----:B------:R-:W-:Y:S02]  /*57a0*/  UIMAD UR6, UR22, UR9, UR6 ;  /* 0x00000009160672a4 */ /* 0x000fe4000f8e0206 */
[----:B------:R-:W-:Y:S01]  /*57b0*/  IMAD.WIDE.U32 R28, R33, UR22, R28 ;  /* 0x00000016211c7c25 */ /* 0x000fe2000f8e001c */
[----:B------:R-:W-:-:S03]  /*57c0*/  ULDC.64 UR8, c[0x0][0x5a8] ;  /* 0x00016a0000087ab9 */ /* 0x000fc60000000a00 */
[----:B------:R-:W-:Y:S02]  /*57d0*/  IMAD.MOV.U32 R32, RZ, RZ, R28 ;  /* 0x000000ffff207224 */ /* 0x000fe400078e001c */
[----:B------:R-:W-:Y:S01]  /*57e0*/  VIADD R33, R29, UR6 ;  /* 0x000000061d217c36 */ /* 0x000fe20008000000 */
[----:B------:R-:W-:Y:S02]  /*57f0*/  ULDC.64 UR6, c[0x0][0x5b0] ;  /* 0x00016c0000067ab9 */ /* 0x000fe40000000a00 */
[----:B------:R-:W-:Y:S02]  /*5800*/  IMAD R36, R31, UR6, RZ ;  /* 0x000000061f247c24 */ /* 0x000fe4000f8e02ff */
[----:B------:R-:W-:-:S04]  /*5810*/  IMAD.WIDE.U32 R28, R39, UR6, R32 ;  /* 0x00000006271c7c25 */ /* 0x000fc8000f8e0020 */
[--C-:B------:R-:W-:Y:S01]  /*5820*/  IMAD R37, R39, UR7, R36.reuse ;  /* 0x0000000727257c24 */ /* 0x100fe2000f8e0224 */
[----:B------:R-:W-:Y:S02]  /*5830*/  IADD3 R28, P2, R28, UR8, RZ ;  /* 0x000000081c1c7c10 */ /* 0x000fe4000ff5e0ff */
[----:B------:R-:W-:Y:S02]  /*5840*/  PRMT R36, RZ, 0x7610, R36 ;  /* 0x00007610ff247816 */ /* 0x000fe40000000024 */
[----:B------:R-:W-:Y:S01]  /*5850*/  IADD3.X R29, R29, UR9, R37, P2, !PT ;  /* 0x000000091d1d7c10 */ /* 0x000fe200097fe425 */
[----:B------:R-:W-:Y:S08]  /*5860*/  @P5 BRA `(.L_x_38) ;  /* 0x0000000000045947 */ /* 0x000ff00003800000 */
[----:B------:R0:W5:Y:S02]  /*5870*/  LDG.E.U8 R36, desc[UR18][R28.64] ;  /* 0x000000121c247981 */ /* 0x000164000c1e1100 */
.L_x_38:
[----:B------:R-:W-:Y:S05]  /*5880*/  BSYNC B1 ;  /* 0x0000000000017941 */ /* 0x000fea0003800000 */
.L_x_37:
[----:B-----5:R-:W-:Y:S01]  /*5890*/  LOP3.LUT R36, R36, 0xff, RZ, 0xc0, !PT ;  /* 0x000000ff24247812 */ /* 0x020fe200078ec0ff */
[----:B------:R-:W-:Y:S01]  /*58a0*/  BSSY B1, `(.L_x_39) ;  /* 0x000000b000017945 */ /* 0x000fe20003800000 */
[----:B------:R-:W-:Y:S02]  /*58b0*/  ISETP.LT.OR P4, PT, R35, 0x2, !P1 ;  /* 0x000000022300780c */ /* 0x000fe40004f81670 */
[----:B------:R-:W-:-:S05]  /*58c0*/  F2FP.F16.E4M3.UNPACK_B R36, R36 ;  /* 0x00000024ff24723e */ /* 0x000fca00020006ff */
[----:B------:R-:W-:-:S05]  /*58d0*/  HADD2.F32 R36, -RZ, R36.H0_H0 ;  /* 0x20000024ff247230 */ /* 0x000fca0000004100 */
[----:B------:R-:W-:Y:S01]  /*58e0*/  FMUL R37, R36, UR21 ;  /* 0x0000001524257c20 */ /* 0x000fe20008400000 */
[----:B------:R-:W-:-:S03]  /*58f0*/  PRMT R36, RZ, 0x7610, R36 ;  /* 0x00007610ff247816 */ /* 0x000fc60000000024 */
[----:B------:R-:W-:-:S05]  /*5900*/  FFMA R37, R228, UR20, R37 ;  /* 0x00000014e4257c23 */ /* 0x000fca0008000025 */
[----:B------:R-:W-:-:S05]  /*5910*/  F2FP.SATFINITE.E4M3.F32.PACK_AB_MERGE_C R37, RZ, R37, RZ ;  /* 0x00000025ff25723e */ /* 0x000fca00048070ff */
[----:B------:R1:W-:Y:S01]  /*5920*/  @!P5 STG.E.U8 desc[UR18][R24.64], R37 ;  /* 0x000000251800d986 */ /* 0x0003e2000c101112 */
[----:B------:R-:W-:Y:S05]  /*5930*/  @P4 BRA `(.L_x_40) ;  /* 0x0000000000044947 */ /* 0x000fea0003800000 */
[----:B------:R2:W5:Y:S02]  /*5940*/  LDG.E.U8 R36, desc[UR18][R28.64+0x1] ;  /* 0x000001121c247981 */ /* 0x000564000c1e1100 */
.L_x_40:
[----:B------:R-:W-:Y:S05]  /*5950*/  BSYNC B1 ;  /* 0x0000000000017941 */ /* 0x000fea0003800000 */
.L_x_39:
[----:B-----5:R-:W-:Y:S01]  /*5960*/  LOP3.LUT R36, R36, 0xff, RZ, 0xc0, !PT ;  /* 0x000000ff24247812 */ /* 0x020fe200078ec0ff */
[----:B------:R-:W-:Y:S01]  /*5970*/  BSSY B1, `(.L_x_41) ;  /* 0x0000013000017945 */ /* 0x000fe20003800000 */
[----:B-1----:R-:W-:Y:S02]  /*5980*/  IADD3 R37, P2, R39, 0x8, RZ ;  /* 0x0000000827257810 */ /* 0x002fe40007f5e0ff */
[----:B------:R-:W-:-:S03]  /*5990*/  F2FP.F16.E4M3.UNPACK_B R36, R36 ;  /* 0x00000024ff24723e */ /* 0x000fc600020006ff */
[----:B------:R-:W-:Y:S01]  /*59a0*/  IMAD.X R30, RZ, RZ, R31, P2 ;  /* 0x000000ffff1e7224 */ /* 0x000fe200010e061f */
[----:B------:R-:W-:Y:S01]  /*59b0*/  ISETP.GE.AND P2, PT, R38, 0x9, PT ;  /* 0x000000092600780c */ /* 0x000fe20003f46270 */
[----:B------:R-:W-:Y:S02]  /*59c0*/  HADD2.F32 R36, -RZ, R36.H0_H0 ;  /* 0x20000024ff247230 */ /* 0x000fe40000004100 */
[----:B------:R-:W-:Y:S01]  /*59d0*/  IMAD R30, R30, UR6, RZ ;  /* 0x000000061e1e7c24 */ /* 0x000fe2000f8e02ff */
[----:B------:R-:W-:Y:S01]  /*59e0*/  ISETP.LT.OR P5, PT, R35, 0x1, !P2 ;  /* 0x000000012300780c */ /* 0x000fe200057a1670 */
[----:B------:R-:W-:-:S04]  /*59f0*/  IMAD.WIDE.U32 R32, R37, UR6, R32 ;  /* 0x0000000625207c25 */ /* 0x000fc8000f8e0020 */
[----:B------:R-:W-:Y:S01]  /*5a00*/  FMUL R36, R36, UR21 ;  /* 0x0000001524247c20 */ /* 0x000fe20008400000 */
[----:B------:R-:W-:-:S03]  /*5a10*/  IMAD R37, R37, UR7, R30 ;  /* 0x0000000725257c24 */ /* 0x000fc6000f8e021e */
[----:B------:R-:W-:Y:S01]  /*5a20*/  FFMA R36, R227, UR20, R36 ;  /* 0x00000014e3247c23 */ /* 0x000fe20008000024 */
[----:B------:R-:W-:Y:S02]  /*5a30*/  IADD3 R30, P6, R32, UR8, RZ ;  /* 0x00000008201e7c10 */ /* 0x000fe4000ffde0ff */
[----:B------:R-:W-:Y:S02]  /*5a40*/  PRMT R32, RZ, 0x7610, R32 ;  /* 0x00007610ff207816 */ /* 0x000fe40000000020 */
[----:B------:R-:W-:Y:S02]  /*5a50*/  F2FP.SATFINITE.E4M3.F32.PACK_AB_MERGE_C R39, RZ, R36, RZ ;  /* 0x00000024ff27723e */ /* 0x000fe400048070ff */
[----:B------:R-:W-:-:S03]  /*5a60*/  IADD3.X R31, R33, UR9, R37, P6, !PT ;  /* 0x00000009211f7c10 */ /* 0x000fc6000b7fe425 */
[----:B------:R1:W-:Y:S01]  /*5a70*/  @!P4 STG.E.U8 desc[UR18][R24.64+0x1], R39 ;  /* 0x000001271800c986 */ /* 0x0003e2000c101112 */
[----:B------:R-:W-:Y:S05]  /*5a80*/  @P5 BRA `(.L_x_42) ;  /* 0x0000000000045947 */ /* 0x000fea0003800000 */
[----:B------:R3:W5:Y:S02]  /*5a90*/  LDG.E.U8 R32, desc[UR18][R30.64] ;  /* 0x000000121e207981 */ /* 0x000764000c1e1100 */
.L_x_42:
[----:B------:R-:W-:Y:S05]  /*5aa0*/  BSYNC B1 ;  /* 0x0000000000017941 */ /* 0x000fea0003800000 */
.L_x_41:
        /* <DEDUP_REMOVED lines=12> */
.L_x_44:
[----:B------:R-:W-:Y:S05]  /*5b70*/  BSYNC B1 ;  /* 0x0000000000017941 */ /* 0x000fea0003800000 */
.L_x_43:
[----:B-----5:R-:W-:Y:S01]  /*5b80*/  LOP3.LUT R32, R32, 0xff, RZ, 0xc0, !PT ;  /* 0x000000ff20207812 */ /* 0x020fe200078ec0ff */
[----:B------:R-:W-:Y:S01]  /*5b90*/  BSSY B1, `(.L_x_45) ;  /* 0x000000b000017945 */ /* 0x000fe20003800000 */
[----:B------:R-:W-:Y:S02]  /*5ba0*/  ISETP.LT.OR P5, PT, R35, 0x9, !P1 ;  /* 0x000000092300780c */ /* 0x000fe40004fa1670 */
[----:B------:R-:W-:-:S05]  /*5bb0*/  F2FP.F16.E4M3.UNPACK_B R32, R32 ;  /* 0x00000020ff20723e */ /* 0x000fca00020006ff */
[----:B------:R-:W-:-:S05]  /*5bc0*/  HADD2.F32 R32, -RZ, R32.H0_H0 ;  /* 0x20000020ff207230 */ /* 0x000fca0000004100 */
[----:B------:R-:W-:-:S04]  /*5bd0*/  FMUL R32, R32, UR21 ;  /* 0x0000001520207c20 */ /* 0x000fc80008400000 */
[----:B------:R-:W-:-:S05]  /*5be0*/  FFMA R32, R225, UR20, R32 ;  /* 0x00000014e1207c23 */ /* 0x000fca0008000020 */
[----:B----4-:R-:W-:Y:S02]  /*5bf0*/  F2FP.SATFINITE.E4M3.F32.PACK_AB_MERGE_C R33, RZ, R32, RZ ;  /* 0x00000020ff21723e */ /* 0x010fe400048070ff */
[----:B------:R-:W-:-:S03]  /*5c00*/  PRMT R32, RZ, 0x7610, R32 ;  /* 0x00007610ff207816 */ /* 0x000fc60000000020 */
[----:B------:R4:W-:Y:S01]  /*5c10*/  @!P4 STG.E.U8 desc[UR18][R26.64+0x1], R33 ;  /* 0x000001211a00c986 */ /* 0x0009e2000c101112 */
[----:B------:R-:W-:Y:S05]  /*5c20*/  @P5 BRA `(.L_x_46) ;  /* 0x0000000000045947 */ /* 0x000fea0003800000 */
[----:B------:R0:W5:Y:S02]  /*5c30*/  LDG.E.U8 R32, desc[UR18][R28.64+0x8] ;  /* 0x000008121c207981 */ /* 0x000164000c1e1100 */
.L_x_46:
[----:B------:R-:W-:Y:S05]  /*5c40*/  BSYNC B1 ;  /* 0x0000000000017941 */ /* 0x000fea0003800000 */
.L_x_45:
[----:B-----5:R-:W-:Y:S01]  /*5c50*/  LOP3.LUT R32, R32, 0xff, RZ, 0xc0, !PT ;  /* 0x000000ff20207812 */ /* 0x020fe200078ec0ff */
[----:B------:R-:W-:Y:S01]  /*5c60*/  BSSY B1, `(.L_x_47) ;  /* 0x000000b000017945 */ /* 0x000fe20003800000 */
[----:B------:R-:W-:Y:S02]  /*5c70*/  ISETP.LT.OR P4, PT, R35, 0xa, !P1 ;  /* 0x0000000a2300780c */ /* 0x000fe40004f81670 */
[----:B------:R-:W-:-:S05]  /*5c80*/  F2FP.F16.E4M3.UNPACK_B R32, R32 ;  /* 0x00000020ff20723e */ /* 0x000fca00020006ff */
[----:B------:R-:W-:-:S05]  /*5c90*/  HADD2.F32 R32, -RZ, R32.H0_H0 ;  /* 0x20000020ff207230 */ /* 0x000fca0000004100 */
[----:B----4-:R-:W-:Y:S01]  /*5ca0*/  FMUL R33, R32, UR21 ;  /* 0x0000001520217c20 */ /* 0x010fe20008400000 */
[----:B------:R-:W-:-:S03]  /*5cb0*/  PRMT R32, RZ, 0x7610, R32 ;  /* 0x00007610ff207816 */ /* 0x000fc60000000020 */
[----:B------:R-:W-:-:S05]  /*5cc0*/  FFMA R33, R224, UR20, R33 ;  /* 0x00000014e0217c23 */ /* 0x000fca0008000021 */
[----:B------:R-:W-:-:S05]  /*5cd0*/  F2FP.SATFINITE.E4M3.F32.PACK_AB_MERGE_C R33, RZ, R33, RZ ;  /* 0x00000021ff21723e */ /* 0x000fca00048070ff */
[----:B------:R4:W-:Y:S01]  /*5ce0*/  @!P5 STG.E.U8 desc[UR18][R24.64+0x8], R33 ;  /* 0x000008211800d986 */ /* 0x0009e2000c101112 */
[----:B------:R-:W-:Y:S05]  /*5cf0*/  @P4 BRA `(.L_x_48) ;  /* 0x0000000000044947 */ /* 0x000fea0003800000 */
[----:B------:R0:W5:Y:S02]  /*5d00*/  LDG.E.U8 R32, desc[UR18][R28.64+0x9] ;  /* 0x000009121c207981 */ /* 0x000164000c1e1100 */
.L_x_48:
[----:B------:R-:W-:Y:S05]  /*5d10*/  BSYNC B1 ;  /* 0x0000000000017941 */ /* 0x000fea0003800000 */
.L_x_47:
        /* <DEDUP_REMOVED lines=12> */
.L_x_50:
[----:B------:R-:W-:Y:S05]  /*5de0*/  BSYNC B1 ;  /* 0x0000000000017941 */ /* 0x000fea0003800000 */
.L_x_49:
        /* <DEDUP_REMOVED lines=12> */
.L_x_52:
[----:B------:R-:W-:Y:S05]  /*5eb0*/  BSYNC B1 ;  /* 0x0000000000017941 */ /* 0x000fea0003800000 */
.L_x_51:
        /* <DEDUP_REMOVED lines=12> */
.L_x_54:
[----:B------:R-:W-:Y:S05]  /*5f80*/  BSYNC B1 ;  /* 0x0000000000017941 */ /* 0x000fea0003800000 */
.L_x_53:
        /* <DEDUP_REMOVED lines=12> */
.L_x_56:
[----:B------:R-:W-:Y:S05]  /*6050*/  BSYNC B1 ;  /* 0x0000000000017941 */ /* 0x000fea0003800000 */
.L_x_55:
        /* <DEDUP_REMOVED lines=12> */
.L_x_58:
[----:B------:R-:W-:Y:S05]  /*6120*/  BSYNC B1 ;  /* 0x0000000000017941 */ /* 0x000fea0003800000 */
.L_x_57:
        /* <DEDUP_REMOVED lines=12> */
.L_x_60:
[----:B------:R-:W-:Y:S05]  /*61f0*/  BSYNC B1 ;  /* 0x0000000000017941 */ /* 0x000fea0003800000 */
.L_x_59:
        /* <DEDUP_REMOVED lines=12> */
.L_x_62:
[----:B------:R-:W-:Y:S05]  /*62c0*/  BSYNC B1 ;  /* 0x0000000000017941 */ /* 0x000fea0003800000 */
.L_x_61:
        /* <DEDUP_REMOVED lines=12> */
.L_x_64:
[----:B------:R-:W-:Y:S05]  /*6390*/  BSYNC B1 ;  /* 0x0000000000017941 */ /* 0x000fea0003800000 */
.L_x_63:
        /* <DEDUP_REMOVED lines=12> */
.L_x_66:
[----:B------:R-:W-:Y:S05]  /*6460*/  BSYNC B1 ;  /* 0x0000000000017941 */ /* 0x000fea0003800000 */
.L_x_65:
        /* <DEDUP_REMOVED lines=12> */
.L_x_68:
[----:B------:R-:W-:Y:S05]  /*6530*/  BSYNC B1 ;  /* 0x0000000000017941 */ /* 0x000fea0003800000 */
.L_x_67:
        /* <DEDUP_REMOVED lines=12> */
.L_x_70:
[----:B------:R-:W-:Y:S05]  /*6600*/  BSYNC B1 ;  /* 0x0000000000017941 */ /* 0x000fea0003800000 */
.L_x_69:
        /* <DEDUP_REMOVED lines=12> */
.L_x_72:
[----:B------:R-:W-:Y:S05]  /*66d0*/  BSYNC B1 ;  /* 0x0000000000017941 */ /* 0x000fea0003800000 */
.L_x_71:
        /* <DEDUP_REMOVED lines=12> */
.L_x_74:
[----:B------:R-:W-:Y:S05]  /*67a0*/  BSYNC B1 ;  /* 0x0000000000017941 */ /* 0x000fea0003800000 */
.L_x_73:
        /* <DEDUP_REMOVED lines=12> */
.L_x_76:
[----:B------:R-:W-:Y:S05]  /*6870*/  BSYNC B1 ;  /* 0x0000000000017941 */ /* 0x000fea0003800000 */
.L_x_75:
        /* <DEDUP_REMOVED lines=12> */
.L_x_78:
[----:B------:R-:W-:Y:S05]  /*6940*/  BSYNC B1 ;  /* 0x0000000000017941 */ /* 0x000fea0003800000 */
.L_x_77:
        /* <DEDUP_REMOVED lines=12> */
.L_x_80:
[----:B------:R-:W-:Y:S05]  /*6a10*/  BSYNC B1 ;  /* 0x0000000000017941 */ /* 0x000fea0003800000 */
.L_x_79:
        /* <DEDUP_REMOVED lines=12> */
.L_x_82:
[----:B------:R-:W-:Y:S05]  /*6ae0*/  BSYNC B1 ;  /* 0x0000000000017941 */ /* 0x000fea0003800000 */
.L_x_81:
        /* <DEDUP_REMOVED lines=12> */
.L_x_84:
[----:B------:R-:W-:Y:S05]  /*6bb0*/  BSYNC B1 ;  /* 0x0000000000017941 */ /* 0x000fea0003800000 */
.L_x_83:
        /* <DEDUP_REMOVED lines=12> */
.L_x_86:
[----:B------:R-:W-:Y:S05]  /*6c80*/  BSYNC B1 ;  /* 0x0000000000017941 */ /* 0x000fea0003800000 */
.L_x_85:
        /* <DEDUP_REMOVED lines=12> */
.L_x_88:
[----:B------:R-:W-:Y:S05]  /*6d50*/  BSYNC B1 ;  /* 0x0000000000017941 */ /* 0x000fea0003800000 */
.L_x_87:
        /* <DEDUP_REMOVED lines=12> */
.L_x_90:
[----:B------:R-:W-:Y:S05]  /*6e20*/  BSYNC B1 ;  /* 0x0000000000017941 */ /* 0x000fea0003800000 */
.L_x_89:
        /* <DEDUP_REMOVED lines=12> */
.L_x_92:
[----:B------:R-:W-:Y:S05]  /*6ef0*/  BSYNC B1 ;  /* 0x0000000000017941 */ /* 0x000fea0003800000 */
.L_x_91:
        /* <DEDUP_REMOVED lines=12> */
.L_x_94:
[----:B------:R-:W-:Y:S05]  /*6fc0*/  BSYNC B1 ;  /* 0x0000000000017941 */ /* 0x000fea0003800000 */
.L_x_93:
        /* <DEDUP_REMOVED lines=12> */
.L_x_96:
[----:B------:R-:W-:Y:S05]  /*7090*/  BSYNC B1 ;  /* 0x0000000000017941 */ /* 0x000fea0003800000 */
.L_x_95:
        /* <DEDUP_REMOVED lines=12> */
.L_x_98:
[----:B------:R-:W-:Y:S05]  /*7160*/  BSYNC B1 ;  /* 0x0000000000017941 */ /* 0x000fea0003800000 */
.L_x_97:
        /* <DEDUP_REMOVED lines=12> */
.L_x_100:
[----:B------:R-:W-:Y:S05]  /*7230*/  BSYNC B1 ;  /* 0x0000000000017941 */ /* 0x000fea0003800000 */
.L_x_99:
        /* <DEDUP_REMOVED lines=12> */
.L_x_102:
[----:B------:R-:W-:Y:S05]  /*7300*/  BSYNC B1 ;  /* 0x0000000000017941 */ /* 0x000fea0003800000 */
.L_x_101:
        /* <DEDUP_REMOVED lines=12> */
.L_x_104:
[----:B------:R-:W-:Y:S05]  /*73d0*/  BSYNC B1 ;  /* 0x0000000000017941 */ /* 0x000fea0003800000 */
.L_x_103:
        /* <DEDUP_REMOVED lines=12> */
.L_x_106:
[----:B------:R-:W-:Y:S05]  /*74a0*/  BSYNC B1 ;  /* 0x0000000000017941 */ /* 0x000fea0003800000 */
.L_x_105:
        /* <DEDUP_REMOVED lines=12> */
.L_x_108:
[----:B------:R-:W-:Y:S05]  /*7570*/  BSYNC B1 ;  /* 0x0000000000017941 */ /* 0x000fea0003800000 */
.L_x_107:
        /* <DEDUP_REMOVED lines=12> */
.L_x_110:
[----:B------:R-:W-:Y:S05]  /*7640*/  BSYNC B1 ;  /* 0x0000000000017941 */ /* 0x000fea0003800000 */
.L_x_109:
        /* <DEDUP_REMOVED lines=12> */
.L_x_112:
[----:B------:R-:W-:Y:S05]  /*7710*/  BSYNC B1 ;  /* 0x0000000000017941 */ /* 0x000fea0003800000 */
.L_x_111:
        /* <DEDUP_REMOVED lines=12> */
.L_x_114:
[----:B------:R-:W-:Y:S05]  /*77e0*/  BSYNC B1 ;  /* 0x0000000000017941 */ /* 0x000fea0003800000 */
.L_x_113:
        /* <DEDUP_REMOVED lines=12> */
.L_x_116:
[----:B------:R-:W-:Y:S05]  /*78b0*/  BSYNC B1 ;  /* 0x0000000000017941 */ /* 0x000fea0003800000 */
.L_x_115:
        /* <DEDUP_REMOVED lines=12> */
.L_x_118:
[----:B------:R-:W-:Y:S05]  /*7980*/  BSYNC B1 ;  /* 0x0000000000017941 */ /* 0x000fea0003800000 */
.L_x_117:
        /* <DEDUP_REMOVED lines=12> */
.L_x_120:
[----:B------:R-:W-:Y:S05]  /*7a50*/  BSYNC B1 ;  /* 0x0000000000017941 */ /* 0x000fea0003800000 */
.L_x_119:
        /* <DEDUP_REMOVED lines=12> */
.L_x_122:
[----:B------:R-:W-:Y:S05]  /*7b20*/  BSYNC B1 ;  /* 0x0000000000017941 */ /* 0x000fea0003800000 */
.L_x_121:
        /* <DEDUP_REMOVED lines=12> */
.L_x_124:
[----:B------:R-:W-:Y:S05]  /*7bf0*/  BSYNC B1 ;  /* 0x0000000000017941 */ /* 0x000fea0003800000 */
.L_x_123:
        /* <DEDUP_REMOVED lines=12> */
.L_x_126:
[----:B------:R-:W-:Y:S05]  /*7cc0*/  BSYNC B1 ;  /* 0x0000000000017941 */ /* 0x000fea0003800000 */
.L_x_125:
        /* <DEDUP_REMOVED lines=12> */
.L_x_128:
[----:B------:R-:W-:Y:S05]  /*7d90*/  BSYNC B1 ;  /* 0x0000000000017941 */ /* 0x000fea0003800000 */
.L_x_127:
        /* <DEDUP_REMOVED lines=12> */
.L_x_130:
[----:B------:R-:W-:Y:S05]  /*7e60*/  BSYNC B1 ;  /* 0x0000000000017941 */ /* 0x000fea0003800000 */
.L_x_129:
        /* <DEDUP_REMOVED lines=12> */
.L_x_132:
[----:B------:R-:W-:Y:S05]  /*7f30*/  BSYNC B1 ;  /* 0x0000000000017941 */ /* 0x000fea0003800000 */
.L_x_131:
        /* <DEDUP_REMOVED lines=12> */
.L_x_134:
[----:B------:R-:W-:Y:S05]  /*8000*/  BSYNC B1 ;  /* 0x0000000000017941 */ /* 0x000fea0003800000 */
.L_x_133:
        /* <DEDUP_REMOVED lines=12> */
.L_x_136:
[----:B------:R-:W-:Y:S05]  /*80d0*/  BSYNC B1 ;  /* 0x0000000000017941 */ /* 0x000fea0003800000 */
.L_x_135:
        /* <DEDUP_REMOVED lines=12> */
.L_x_138:
[----:B------:R-:W-:Y:S05]  /*81a0*/  BSYNC B1 ;  /* 0x0000000000017941 */ /* 0x000fea0003800000 */
.L_x_137:
        /* <DEDUP_REMOVED lines=12> */
.L_x_140:
[----:B------:R-:W-:Y:S05]  /*8270*/  BSYNC B1 ;  /* 0x0000000000017941 */ /* 0x000fea0003800000 */
.L_x_139:
        /* <DEDUP_REMOVED lines=12> */
.L_x_142:
[----:B------:R-:W-:Y:S05]  /*8340*/  BSYNC B1 ;  /* 0x0000000000017941 */ /* 0x000fea0003800000 */
.L_x_141:
        /* <DEDUP_REMOVED lines=12> */
.L_x_144:
[----:B------:R-:W-:Y:S05]  /*8410*/  BSYNC B1 ;  /* 0x0000000000017941 */ /* 0x000fea0003800000 */
.L_x_143:
        /* <DEDUP_REMOVED lines=12> */
.L_x_146:
[----:B------:R-:W-:Y:S05]  /*84e0*/  BSYNC B1 ;  /* 0x0000000000017941 */ /* 0x000fea0003800000 */
.L_x_145:
        /* <DEDUP_REMOVED lines=12> */
.L_x_148:
[----:B------:R-:W-:Y:S05]  /*85b0*/  BSYNC B1 ;  /* 0x0000000000017941 */ /* 0x000fea0003800000 */
.L_x_147:
        /* <DEDUP_REMOVED lines=12> */
.L_x_150:
[----:B------:R-:W-:Y:S05]  /*8680*/  BSYNC B1 ;  /* 0x0000000000017941 */ /* 0x000fea0003800000 */
.L_x_149:
        /* <DEDUP_REMOVED lines=12> */
.L_x_152:
[----:B------:R-:W-:Y:S05]  /*8750*/  BSYNC B1 ;  /* 0x0000000000017941 */ /* 0x000fea0003800000 */
.L_x_151:
        /* <DEDUP_REMOVED lines=12> */
.L_x_154:
[----:B------:R-:W-:Y:S05]  /*8820*/  BSYNC B1 ;  /* 0x0000000000017941 */ /* 0x000fea0003800000 */
.L_x_153:
        /* <DEDUP_REMOVED lines=12> */
.L_x_156:
[----:B------:R-:W-:Y:S05]  /*88f0*/  BSYNC B1 ;  /* 0x0000000000017941 */ /* 0x000fea0003800000 */
.L_x_155:
        /* <DEDUP_REMOVED lines=12> */
.L_x_158:
[----:B------:R-:W-:Y:S05]  /*89c0*/  BSYNC B1 ;  /* 0x0000000000017941 */ /* 0x000fea0003800000 */
.L_x_157:
        /* <DEDUP_REMOVED lines=12> */
.L_x_160:
[----:B------:R-:W-:Y:S05]  /*8a90*/  BSYNC B1 ;  /* 0x0000000000017941 */ /* 0x000fea0003800000 */
.L_x_159:
        /* <DEDUP_REMOVED lines=12> */
.L_x_162:
[----:B------:R-:W-:Y:S05]  /*8b60*/  BSYNC B1 ;  /* 0x0000000000017941 */ /* 0x000fea0003800000 */
.L_x_161:
        /* <DEDUP_REMOVED lines=12> */
.L_x_164:
[----:B------:R-:W-:Y:S05]  /*8c30*/  BSYNC B1 ;  /* 0x0000000000017941 */ /* 0x000fea0003800000 */
.L_x_163:
        /* <DEDUP_REMOVED lines=12> */
.L_x_166:
[----:B------:R-:W-:Y:S05]  /*8d00*/  BSYNC B1 ;  /* 0x0000000000017941 */ /* 0x000fea0003800000 */
.L_x_165:
        /* <DEDUP_REMOVED lines=12> */
.L_x_168:
[----:B------:R-:W-:Y:S05]  /*8dd0*/  BSYNC B1 ;  /* 0x0000000000017941 */ /* 0x000fea0003800000 */
.L_x_167:
        /* <DEDUP_REMOVED lines=12> */
.L_x_170:
[----:B------:R-:W-:Y:S05]  /*8ea0*/  BSYNC B1 ;  /* 0x0000000000017941 */ /* 0x000fea0003800000 */
.L_x_169:
        /* <DEDUP_REMOVED lines=12> */
.L_x_172:
[----:B------:R-:W-:Y:S05]  /*8f70*/  BSYNC B1 ;  /* 0x0000000000017941 */ /* 0x000fea0003800000 */
.L_x_171:
        /* <DEDUP_REMOVED lines=12> */
.L_x_174:
[----:B------:R-:W-:Y:S05]  /*9040*/  BSYNC B1 ;  /* 0x0000000000017941 */ /* 0x000fea0003800000 */
.L_x_173:
        /* <DEDUP_REMOVED lines=12> */
.L_x_176:
[----:B------:R-:W-:Y:S05]  /*9110*/  BSYNC B1 ;  /* 0x0000000000017941 */ /* 0x000fea0003800000 */
.L_x_175:
        /* <DEDUP_REMOVED lines=12> */
.L_x_178:
[----:B------:R-:W-:Y:S05]  /*91e0*/  BSYNC B1 ;  /* 0x0000000000017941 */ /* 0x000fea0003800000 */
.L_x_177:
        /* <DEDUP_REMOVED lines=12> */
.L_x_180:
[----:B------:R-:W-:Y:S05]  /*92b0*/  BSYNC B1 ;  /* 0x0000000000017941 */ /* 0x000fea0003800000 */
.L_x_179:
        /* <DEDUP_REMOVED lines=12> */
.L_x_182:
[----:B------:R-:W-:Y:S05]  /*9380*/  BSYNC B1 ;  /* 0x0000000000017941 */ /* 0x000fea0003800000 */
.L_x_181:
        /* <DEDUP_REMOVED lines=12> */
.L_x_184:
[----:B------:R-:W-:Y:S05]  /*9450*/  BSYNC B1 ;  /* 0x0000000000017941 */ /* 0x000fea0003800000 */
.L_x_183:
        /* <DEDUP_REMOVED lines=12> */
.L_x_186:
[----:B------:R-:W-:Y:S05]  /*9520*/  BSYNC B1 ;  /* 0x0000000000017941 */ /* 0x000fea0003800000 */
.L_x_185:
        /* <DEDUP_REMOVED lines=12> */
.L_x_188:
[----:B------:R-:W-:Y:S05]  /*95f0*/  BSYNC B1 ;  /* 0x0000000000017941 */ /* 0x000fea0003800000 */
.L_x_187:
        /* <DEDUP_REMOVED lines=12> */
.L_x_190:
[----:B------:R-:W-:Y:S05]  /*96c0*/  BSYNC B1 ;  /* 0x0000000000017941 */ /* 0x000fea0003800000 */
.L_x_189:
        /* <DEDUP_REMOVED lines=12> */
.L_x_192:
[----:B------:R-:W-:Y:S05]  /*9790*/  BSYNC B1 ;  /* 0x0000000000017941 */ /* 0x000fea0003800000 */
.L_x_191:
[----:B-----5:R-:W-:Y:S01]  /*97a0*/  LOP3.LUT R32, R32, 0xff, RZ, 0xc0, !PT ;  /* 0x000000ff20207812 */ /* 0x020fe200078ec0ff */
[----:B------:R-:W-:Y:S01]  /*97b0*/  BSSY B1, `(.L_x_193) ;  /* 0x000000b000017945 */ /* 0x000fe20003800000 */
[----:B------:R-:W-:Y:S02]  /*97c0*/  ISETP.LT.OR P5, PT, R35, 0x99, !P2 ;  /* 0x000000992300780c */ /* 0x000fe400057a1670 */
[----:B------:R-:W-:-:S05]  /*97d0*/  F2FP.F16.E4M3.UNPACK_B R32, R32 ;  /* 0x00000020ff20723e */ /* 0x000fca00020006ff */
[----:B------:R-:W-:-:S05]  /*97e0*/  HADD2.F32 R32, -RZ, R32.H0_H0 ;  /* 0x20000020ff207230 */ /* 0x000fca0000004100 */
[----:B------:R-:W-:-:S04]  /*97f0*/  FMUL R32, R32, UR21 ;  /* 0x0000001520207c20 */ /* 0x000fc80008400000 */
[----:B------:R-:W-:Y:S01]  /*9800*/  FFMA R32, R23, UR20, R32 ;  /* 0x0000001417207c23 */ /* 0x000fe20008000020 */
[----:B------:R-:W-:-:S04]  /*9810*/  PRMT R23, RZ, 0x7610, R23 ;  /* 0x00007610ff177816 */ /* 0x000fc80000000017 */
[----:B----4-:R-:W-:-:S05]  /*9820*/  F2FP.SATFINITE.E4M3.F32.PACK_AB_MERGE_C R33, RZ, R32, RZ ;  /* 0x00000020ff21723e */ /* 0x010fca00048070ff */
[----:B------:R4:W-:Y:S01]  /*9830*/  @!P4 STG.E.U8 desc[UR18][R24.64+0x99], R33 ;  /* 0x000099211800c986 */ /* 0x0009e2000c101112 */
[----:B------:R-:W-:Y:S05]  /*9840*/  @P5 BRA `(.L_x_194) ;  /* 0x0000000000045947 */ /* 0x000fea0003800000 */
[----:B------:R0:W5:Y:S02]  /*9850*/  LDG.E.U8 R23, desc[UR18][R30.64+0x98] ;  /* 0x000098121e177981 */ /* 0x000164000c1e1100 */
.L_x_194:
[----:B------:R-:W-:Y:S05]  /*9860*/  BSYNC B1 ;  /* 0x0000000000017941 */ /* 0x000fea0003800000 */
.L_x_193:
        /* <DEDUP_REMOVED lines=8> */
[----:B------:R-:W-:-:S05]  /*98f0*/  F2FP.SATFINITE.E4M3.F32.PACK_AB_MERGE_C R23, RZ, R23, RZ ;  /* 0x00000017ff17723e */ /* 0x000fca00048070ff */
[----:B------:R0:W-:Y:S01]  /*9900*/  @!P5 STG.E.U8 desc[UR18][R26.64+0x98], R23 ;  /* 0x000098171a00d986 */ /* 0x0001e2000c101112 */
[----:B------:R-:W-:Y:S05]  /*9910*/  @P4 BRA `(.L_x_196) ;  /* 0x0000000000044947 */ /* 0x000fea0003800000 */
[----:B------:R0:W5:Y:S02]  /*9920*/  LDG.E.U8 R22, desc[UR18][R30.64+0x99] ;  /* 0x000099121e167981 */ /* 0x000164000c1e1100 */
.L_x_196:
[----:B------:R-:W-:Y:S05]  /*9930*/  BSYNC B1 ;  /* 0x0000000000017941 */ /* 0x000fea0003800000 */
.L_x_195:
        /* <DEDUP_REMOVED lines=8> */
[----:B0-----:R-:W-:-:S05]  /*99c0*/  F2FP.SATFINITE.E4M3.F32.PACK_AB_MERGE_C R23, RZ, R22, RZ ;  /* 0x00000016ff17723e */ /* 0x001fca00048070ff */
[----:B------:R0:W-:Y:S01]  /*99d0*/  @!P4 STG.E.U8 desc[UR18][R26.64+0x99], R23 ;  /* 0x000099171a00c986 */ /* 0x0001e2000c101112 */
[----:B------:R-:W-:Y:S05]  /*99e0*/  @P5 BRA `(.L_x_198) ;  /* 0x0000000000045947 */ /* 0x000fea0003800000 */
[----:B------:R0:W5:Y:S02]  /*99f0*/  LDG.E.U8 R21, desc[UR18][R28.64+0xa0] ;  /* 0x0000a0121c157981 */ /* 0x000164000c1e1100 */
.L_x_198:
[----:B------:R-:W-:Y:S05]  /*9a00*/  BSYNC B1 ;  /* 0x0000000000017941 */ /* 0x000fea0003800000 */
.L_x_197:
        /* <DEDUP_REMOVED lines=12> */
.L_x_200:
[----:B------:R-:W-:Y:S05]  /*9ad0*/  BSYNC B1 ;  /* 0x0000000000017941 */ /* 0x000fea0003800000 */
.L_x_199:
        /* <DEDUP_REMOVED lines=12> */
.L_x_202:
[----:B------:R-:W-:Y:S05]  /*9ba0*/  BSYNC B1 ;  /* 0x0000000000017941 */ /* 0x000fea0003800000 */
.L_x_201:
        /* <DEDUP_REMOVED lines=12> */
.L_x_204:
[----:B------:R-:W-:Y:S05]  /*9c70*/  BSYNC B1 ;  /* 0x0000000000017941 */ /* 0x000fea0003800000 */
.L_x_203:
        /* <DEDUP_REMOVED lines=12> */
.L_x_206:
[----:B------:R-:W-:Y:S05]  /*9d40*/  BSYNC B1 ;  /* 0x0000000000017941 */ /* 0x000fea0003800000 */
.L_x_205:
        /* <DEDUP_REMOVED lines=12> */
.L_x_208:
[----:B------:R-:W-:Y:S05]  /*9e10*/  BSYNC B1 ;  /* 0x0000000000017941 */ /* 0x000fea0003800000 */
.L_x_207:
        /* <DEDUP_REMOVED lines=12> */
.L_x_210:
[----:B------:R-:W-:Y:S05]  /*9ee0*/  BSYNC B1 ;  /* 0x0000000000017941 */ /* 0x000fea0003800000 */
.L_x_209:
        /* <DEDUP_REMOVED lines=12> */
.L_x_212:
[----:B------:R-:W-:Y:S05]  /*9fb0*/  BSYNC B1 ;  /* 0x0000000000017941 */ /* 0x000fea0003800000 */
.L_x_211:
        /* <DEDUP_REMOVED lines=12> */
.L_x_214:
[----:B------:R-:W-:Y:S05]  /*a080*/  BSYNC B1 ;  /* 0x0000000000017941 */ /* 0x000fea0003800000 */
.L_x_213:
        /* <DEDUP_REMOVED lines=12> */
.L_x_216:
[----:B------:R-:W-:Y:S05]  /*a150*/  BSYNC B1 ;  /* 0x0000000000017941 */ /* 0x000fea0003800000 */
.L_x_215:
        /* <DEDUP_REMOVED lines=12> */
.L_x_218:
[----:B------:R-:W-:Y:S05]  /*a220*/  BSYNC B1 ;  /* 0x0000000000017941 */ /* 0x000fea0003800000 */
.L_x_217:
        /* <DEDUP_REMOVED lines=12> */
.L_x_220:
[----:B------:R-:W-:Y:S05]  /*a2f0*/  BSYNC B1 ;  /* 0x0000000000017941 */ /* 0x000fea0003800000 */
.L_x_219:
        /* <DEDUP_REMOVED lines=12> */
.L_x_222:
[----:B------:R-:W-:Y:S05]  /*a3c0*/  BSYNC B1 ;  /* 0x0000000000017941 */ /* 0x000fea0003800000 */
.L_x_221:
        /* <DEDUP_REMOVED lines=12> */
.L_x_224:
[----:B------:R-:W-:Y:S05]  /*a490*/  BSYNC B1 ;  /* 0x0000000000017941 */ /* 0x000fea0003800000 */
.L_x_223:
        /* <DEDUP_REMOVED lines=12> */
.L_x_226:
[----:B------:R-:W-:Y:S05]  /*a560*/  BSYNC B1 ;  /* 0x0000000000017941 */ /* 0x000fea0003800000 */
.L_x_225:
        /* <DEDUP_REMOVED lines=12> */
.L_x_228:
[----:B------:R-:W-:Y:S05]  /*a630*/  BSYNC B1 ;  /* 0x0000000000017941 */ /* 0x000fea0003800000 */
.L_x_227:
        /* <DEDUP_REMOVED lines=12> */
.L_x_230:
[----:B------:R-:W-:Y:S05]  /*a700*/  BSYNC B1 ;  /* 0x0000000000017941 */ /* 0x000fea0003800000 */
.L_x_229:
        /* <DEDUP_REMOVED lines=12> */
.L_x_232:
[----:B------:R-:W-:Y:S05]  /*a7d0*/  BSYNC B1 ;  /* 0x0000000000017941 */ /* 0x000fea0003800000 */
.L_x_231:
        /* <DEDUP_REMOVED lines=12> */
.L_x_234:
[----:B------:R-:W-:Y:S05]  /*a8a0*/  BSYNC B1 ;  /* 0x0000000000017941 */ /* 0x000fea0003800000 */
.L_x_233:
        /* <DEDUP_REMOVED lines=12> */
.L_x_236:
[----:B------:R-:W-:Y:S05]  /*a970*/  BSYNC B1 ;  /* 0x0000000000017941 */ /* 0x000fea0003800000 */
.L_x_235:
[----:B-----5:R-:W-:Y:S01]  /*a980*/  LOP3.LUT R2, R2, 0xff, RZ, 0xc0, !PT ;  /* 0x000000ff02027812 */ /* 0x020fe200078ec0ff */
[----:B------:R-:W-:Y:S01]  /*a990*/  BSSY B1, `(.L_x_237) ;  /* 0x000000b000017945 */ /* 0x000fe20003800000 */
[----:B------:R-:W-:Y:S02]  /*a9a0*/  ISETP.LT.OR P5, PT, R35, 0xc9, !P1 ;  /* 0x000000c92300780c */ /* 0x000fe40004fa1670 */
[----:B------:R-:W-:-:S05]  /*a9b0*/  F2FP.F16.E4M3.UNPACK_B R2, R2 ;  /* 0x00000002ff02723e */ /* 0x000fca00020006ff */
[----:B------:R-:W-:-:S05]  /*a9c0*/  HADD2.F32 R2, -RZ, R2.H0_H0 ;  /* 0x20000002ff027230 */ /* 0x000fca0000004100 */
[----:B0-----:R-:W-:-:S04]  /*a9d0*/  FMUL R3, R2, UR21 ;  /* 0x0000001502037c20 */ /* 0x001fc80008400000 */
[----:B------:R-:W-:Y:S01]  /*a9e0*/  FFMA R3, R0, UR20, R3 ;  /* 0x0000001400037c23 */ /* 0x000fe20008000003 */
[----:B------:R-:W-:-:S04]  /*a9f0*/  PRMT R0, RZ, 0x7610, R0 ;  /* 0x00007610ff007816 */ /* 0x000fc80000000000 */
[----:B------:R-:W-:-:S05]  /*aa00*/  F2FP.SATFINITE.E4M3.F32.PACK_AB_MERGE_C R3, RZ, R3, RZ ;  /* 0x00000003ff03723e */ /* 0x000fca00048070ff */
[----:B------:R0:W-:Y:S01]  /*aa10*/  @!P4 STG.E.U8 desc[UR18][R26.64+0xc1], R3 ;  /* 0x0000c1031a00c986 */ /* 0x0001e2000c101112 */
[----:B------:R-:W-:Y:S05]  /*aa20*/  @P5 BRA `(.L_x_238) ;  /* 0x0000000000045947 */ /* 0x000fea0003800000 */
[----:B------:R0:W5:Y:S02]  /*aa30*/  LDG.E.U8 R0, desc[UR18][R28.64+0xc8] ;  /* 0x0000c8121c007981 */ /* 0x000164000c1e1100 */
.L_x_238:
[----:B------:R-:W-:Y:S05]  /*aa40*/  BSYNC B1 ;  /* 0x0000000000017941 */ /* 0x000fea0003800000 */
.L_x_237:
[----:B------:R-:W2:Y:S01]  /*aa50*/  LDL.LU R2, [R1] ;  /* 0x0000000001027983 */ /* 0x000ea20000300800 */
[----:B-----5:R-:W-:Y:S01]  /*aa60*/  LOP3.LUT R0, R0, 0xff, RZ, 0xc0, !PT ;  /* 0x000000ff00007812 */ /* 0x020fe200078ec0ff */
[----:B------:R-:W-:Y:S01]  /*aa70*/  BSSY B1, `(.L_x_239) ;  /* 0x000000b000017945 */ /* 0x000fe20003800000 */
[----:B------:R-:W-:Y:S02]  /*aa80*/  ISETP.LT.OR P4, PT, R35, 0xca, !P1 ;  /* 0x000000ca2300780c */ /* 0x000fe40004f81670 */
[----:B------:R-:W-:-:S05]  /*aa90*/  F2FP.F16.E4M3.UNPACK_B R0, R0 ;  /* 0x00000000ff00723e */ /* 0x000fca00020006ff */
[----:B------:R-:W-:-:S05]  /*aaa0*/  HADD2.F32 R0, -RZ, R0.H0_H0 ;  /* 0x20000000ff007230 */ /* 0x000fca0000004100 */
[----:B------:R-:W-:-:S04]  /*aab0*/  FMUL R0, R0, UR21 ;  /* 0x0000001500007c20 */ /* 0x000fc80008400000 */
[----:B--2---:R-:W-:-:S05]  /*aac0*/  FFMA R0, R2, UR20, R0 ;  /* 0x0000001402007c23 */ /* 0x004fca0008000000 */
[----:B0-----:R-:W-:Y:S02]  /*aad0*/  F2FP.SATFINITE.E4M3.F32.PACK_AB_MERGE_C R3, RZ, R0, RZ ;  /* 0x00000000ff03723e */ /* 0x001fe400048070ff */
[----:B------:R-:W-:-:S03]  /*aae0*/  PRMT R0, RZ, 0x7610, R0 ;  /* 0x00007610ff007816 */ /* 0x000fc60000000000 */
[----:B------:R0:W-:Y:S01]  /*aaf0*/  @!P5 STG.E.U8 desc[UR18][R24.64+0xc8], R3 ;  /* 0x0000c8031800d986 */ /* 0x0001e2000c101112 */
[----:B------:R-:W-:Y:S05]  /*ab00*/  @P4 BRA `(.L_x_240) ;  /* 0x0000000000044947 */ /* 0x000fea0003800000 */
[----:B------:R2:W5:Y:S02]  /*ab10*/  LDG.E.U8 R0, desc[UR18][R28.64+0xc9] ;  /* 0x0000c9121c007981 */ /* 0x000564000c1e1100 */
.L_x_240:
[----:B------:R-:W-:Y:S05]  /*ab20*/  BSYNC B1 ;  /* 0x0000000000017941 */ /* 0x000fea0003800000 */
.L_x_239:
[----:B------:R-:W3:Y:S01]  /*ab30*/  LDL.LU R2, [R1+0x4] ;  /* 0x0000040001027983 */ /* 0x000ee20000300800 */
[----:B-----5:R-:W-:Y:S01]  /*ab40*/  LOP3.LUT R0, R0, 0xff, RZ, 0xc0, !PT ;  /* 0x000000ff00007812 */ /* 0x020fe200078ec0ff */
[----:B------:R-:W-:Y:S01]  /*ab50*/  BSSY B1, `(.L_x_241) ;  /* 0x000000b000017945 */ /* 0x000fe20003800000 */
[----:B------:R-:W-:Y:S02]  /*ab60*/  ISETP.LT.OR P5, PT, R35, 0xc9, !P2 ;  /* 0x000000c92300780c */ /* 0x000fe400057a1670 */
[----:B------:R-:W-:-:S05]  /*ab70*/  F2FP.F16.E4M3.UNPACK_B R0, R0 ;  /* 0x00000000ff00723e */ /* 0x000fca00020006ff */
[----:B------:R-:W-:-:S05]  /*ab80*/  HADD2.F32 R0, -RZ, R0.H0_H0 ;  /* 0x20000000ff007230 */ /* 0x000fca0000004100 */
[----:B------:R-:W-:-:S04]  /*ab90*/  FMUL R0, R0, UR21 ;  /* 0x0000001500007c20 */ /* 0x000fc80008400000 */
[----:B---3--:R-:W-:-:S05]  /*aba0*/  FFMA R0, R2, UR20, R0 ;  /* 0x0000001402007c23 */ /* 0x008fca0008000000 */
[----:B0-----:R-:W-:Y:S02]  /*abb0*/  F2FP.SATFINITE.E4M3.F32.PACK_AB_MERGE_C R3, RZ, R0, RZ ;  /* 0x00000000ff03723e */ /* 0x001fe400048070ff */
[----:B------:R-:W-:-:S03]  /*abc0*/  PRMT R0, RZ, 0x7610, R0 ;  /* 0x00007610ff007816 */ /* 0x000fc60000000000 */
[----:B------:R0:W-:Y:S01]  /*abd0*/  @!P4 STG.E.U8 desc[UR18][R24.64+0xc9], R3 ;  /* 0x0000c9031800c986 */ /* 0x0001e2000c101112 */
[----:B------:R-:W-:Y:S05]  /*abe0*/  @P5 BRA `(.L_x_242) ;  /* 0x0000000000045947 */ /* 0x000fea0003800000 */
[----:B------:R3:W5:Y:S02]  /*abf0*/  LDG.E.U8 R0, desc[UR18][R30.64+0xc8] ;  /* 0x0000c8121e007981 */ /* 0x000764000c1e1100 */
.L_x_242:
[----:B------:R-:W-:Y:S05]  /*ac00*/  BSYNC B1 ;  /* 0x0000000000017941 */ /* 0x000fea0003800000 */
.L_x_241:
[----:B------:R-:W2:Y:S01]  /*ac10*/  LDL.LU R2, [R1+0x8] ;  /* 0x0000080001027983 */ /* 0x000ea20000300800 */
        /* <DEDUP_REMOVED lines=12> */
.L_x_244:
[----:B------:R-:W-:Y:S05]  /*ace0*/  BSYNC B1 ;  /* 0x0000000000017941 */ /* 0x000fea0003800000 */
.L_x_243:
        /* <DEDUP_REMOVED lines=13> */
.L_x_246:
[----:B------:R-:W-:Y:S05]  /*adc0*/  BSYNC B1 ;  /* 0x0000000000017941 */ /* 0x000fea0003800000 */
.L_x_245:
        /* <DEDUP_REMOVED lines=13> */
.L_x_248:
[----:B------:R-:W-:Y:S05]  /*aea0*/  BSYNC B1 ;  /* 0x0000000000017941 */ /* 0x000fea0003800000 */
.L_x_247:
        /* <DEDUP_REMOVED lines=13> */
.L_x_250:
[----:B------:R-:W-:Y:S05]  /*af80*/  BSYNC B1 ;  /* 0x0000000000017941 */ /* 0x000fea0003800000 */
.L_x_249:
        /* <DEDUP_REMOVED lines=13> */
.L_x_252:
[----:B------:R-:W-:Y:S05]  /*b060*/  BSYNC B1 ;  /* 0x0000000000017941 */ /* 0x000fea0003800000 */
.L_x_251:
        /* <DEDUP_REMOVED lines=13> */
.L_x_254:
[----:B------:R-:W-:Y:S05]  /*b140*/  BSYNC B1 ;  /* 0x0000000000017941 */ /* 0x000fea0003800000 */
.L_x_253:
        /* <DEDUP_REMOVED lines=13> */
.L_x_256:
[----:B------:R-:W-:Y:S05]  /*b220*/  BSYNC B1 ;  /* 0x0000000000017941 */ /* 0x000fea0003800000 */
.L_x_255:
        /* <DEDUP_REMOVED lines=13> */
.L_x_258:
[----:B------:R-:W-:Y:S05]  /*b300*/  BSYNC B1 ;  /* 0x0000000000017941 */ /* 0x000fea0003800000 */
.L_x_257:
        /* <DEDUP_REMOVED lines=13> */
.L_x_260:
[----:B------:R-:W-:Y:S05]  /*b3e0*/  BSYNC B1 ;  /* 0x0000000000017941 */ /* 0x000fea0003800000 */
.L_x_259:
        /* <DEDUP_REMOVED lines=13> */
.L_x_262:
[----:B------:R-:W-:Y:S05]  /*b4c0*/  BSYNC B1 ;  /* 0x0000000000017941 */ /* 0x000fea0003800000 */
.L_x_261:
        /* <DEDUP_REMOVED lines=13> */
.L_x_264:
[----:B------:R-:W-:Y:S05]  /*b5a0*/  BSYNC B1 ;  /* 0x0000000000017941 */ /* 0x000fea0003800000 */
.L_x_263:
        /* <DEDUP_REMOVED lines=13> */
.L_x_266:
[----:B------:R-:W-:Y:S05]  /*b680*/  BSYNC B1 ;  /* 0x0000000000017941 */ /* 0x000fea0003800000 */
.L_x_265:
        /* <DEDUP_REMOVED lines=13> */
.L_x_268:
[----:B------:R-:W-:Y:S05]  /*b760*/  BSYNC B1 ;  /* 0x0000000000017941 */ /* 0x000fea0003800000 */
.L_x_267:
        /* <DEDUP_REMOVED lines=13> */
.L_x_270:
[----:B------:R-:W-:Y:S05]  /*b840*/  BSYNC B1 ;  /* 0x0000000000017941 */ /* 0x000fea0003800000 */
.L_x_269:
        /* <DEDUP_REMOVED lines=13> */
.L_x_272:
[----:B------:R-:W-:Y:S05]  /*b920*/  BSYNC B1 ;  /* 0x0000000000017941 */ /* 0x000fea0003800000 */
.L_x_271:
        /* <DEDUP_REMOVED lines=13> */
.L_x_274:
[----:B------:R-:W-:Y:S05]  /*ba00*/  BSYNC B1 ;  /* 0x0000000000017941 */ /* 0x000fea0003800000 */
.L_x_273:
        /* <DEDUP_REMOVED lines=13> */
.L_x_276:
[----:B------:R-:W-:Y:S05]  /*bae0*/  BSYNC B1 ;  /* 0x0000000000017941 */ /* 0x000fea0003800000 */
.L_x_275:
        /* <DEDUP_REMOVED lines=13> */
.L_x_278:
[----:B------:R-:W-:Y:S05]  /*bbc0*/  BSYNC B1 ;  /* 0x0000000000017941 */ /* 0x000fea0003800000 */
.L_x_277:
        /* <DEDUP_REMOVED lines=13> */
.L_x_280:
[----:B------:R-:W-:Y:S05]  /*bca0*/  BSYNC B1 ;  /* 0x0000000000017941 */ /* 0x000fea0003800000 */
.L_x_279:
        /* <DEDUP_REMOVED lines=13> */
.L_x_282:
[----:B------:R-:W-:Y:S05]  /*bd80*/  BSYNC B1 ;  /* 0x0000000000017941 */ /* 0x000fea0003800000 */
.L_x_281:
        /* <DEDUP_REMOVED lines=13> */
.L_x_284:
[----:B------:R-:W-:Y:S05]  /*be60*/  BSYNC B1 ;  /* 0x0000000000017941 */ /* 0x000fea0003800000 */
.L_x_283:
        /* <DEDUP_REMOVED lines=13> */
.L_x_286:
[----:B------:R-:W-:Y:S05]  /*bf40*/  BSYNC B1 ;  /* 0x0000000000017941 */ /* 0x000fea0003800000 */
.L_x_285:
        /* <DEDUP_REMOVED lines=13> */
.L_x_288:
[----:B------:R-:W-:Y:S05]  /*c020*/  BSYNC B1 ;  /* 0x0000000000017941 */ /* 0x000fea0003800000 */
.L_x_287:
        /* <DEDUP_REMOVED lines=13> */
.L_x_290:
[----:B------:R-:W-:Y:S05]  /*c100*/  BSYNC B1 ;  /* 0x0000000000017941 */ /* 0x000fea0003800000 */
.L_x_289:
        /* <DEDUP_REMOVED lines=13> */
.L_x_292:
[----:B------:R-:W-:Y:S05]  /*c1e0*/  BSYNC B1 ;  /* 0x0000000000017941 */ /* 0x000fea0003800000 */
.L_x_291:
[----:B------:R-:W-:Y:S05]  /*c1f0*/  @P2 BRA `(.L_x_293) ;  /* 0x00000020009c2947 */ /* 0x000fea0003800000 */
[----:B------:R-:W2:Y:S01]  /*c200*/  LDL.LU R2, [R1+0x6c] ;  /* 0x00006c0001027983 */ /* 0x000ea20000300800 */
[----:B-----5:R-:W-:-:S04]  /*c210*/  LOP3.LUT R0, R0, 0xff, RZ, 0xc0, !PT ;  /* 0x000000ff00007812 */ /* 0x020fc800078ec0ff */
[----:B------:R-:W-:-:S05]  /*c220*/  F2FP.F16.E4M3.UNPACK_B R0, R0 ;  /* 0x00000000ff00723e */ /* 0x000fca00020006ff */
[----:B------:R-:W-:-:S05]  /*c230*/  HADD2.F32 R0, -RZ, R0.H0_H0 ;  /* 0x20000000ff007230 */ /* 0x000fca0000004100 */
[----:B------:R-:W-:-:S04]  /*c240*/  FMUL R0, R0, UR21 ;  /* 0x0000001500007c20 */ /* 0x000fc80008400000 */
[----:B--2---:R-:W-:-:S05]  /*c250*/  FFMA R0, R2, UR20, R0 ;  /* 0x0000001402007c23 */ /* 0x004fca0008000000 */
[----:B0-----:R-:W-:-:S05]  /*c260*/  F2FP.SATFINITE.E4M3.F32.PACK_AB_MERGE_C R3, RZ, R0, RZ ;  /* 0x00000000ff03723e */ /* 0x001fca00048070ff */
[----:B------:R0:W-:Y:S01]  /*c270*/  STG.E.U8 desc[UR18][R26.64+0xf9], R3 ;  /* 0x0000f9031a007986 */ /* 0x0001e2000c101112 */
[----:B------:R-:W-:Y:S05]  /*c280*/  BRA `(.L_x_293) ;  /* 0x0000002000787947 */ /* 0x000fea0003800000 */
.L_x_36:
[----:B------:R-:W-:Y:S01]  /*c290*/  ISETP.GE.AND P2, PT, R38, 0x1, PT ;  /* 0x000000012600780c */ /* 0x000fe20003f46270 */
[----:B------:R-:W-:Y:S01]  /*c2a0*/  FMUL R228, R228, UR20 ;  /* 0x00000014e4e47c20 */ /* 0x000fe20008400000 */
[----:B------:R-:W-:Y:S01]  /*c2b0*/  ISETP.GE.AND P1, PT, R38, 0x9, PT ;  /* 0x000000092600780c */ /* 0x000fe20003f26270 */
[----:B------:R-:W-:Y:S01]  /*c2c0*/  FMUL R227, R227, UR20 ;  /* 0x00000014e3e37c20 */ /* 0x000fe20008400000 */
[C---:B------:R-:W-:Y:S01]  /*c2d0*/  ISETP.LT.OR P4, PT, R35.reuse, 0x1, !P2 ;  /* 0x000000012300780c */ /* 0x040fe20005781670 */
[----:B------:R-:W-:Y:S01]  /*c2e0*/  FMUL R226, R226, UR20 ;  /* 0x00000014e2e27c20 */ /* 0x000fe20008400000 */
[C---:B------:R-:W-:Y:S02]  /*c2f0*/  ISETP.LT.OR P5, PT, R35.reuse, 0x2, !P2 ;  /* 0x000000022300780c */ /* 0x040fe400057a1670 */
[----:B------:R-:W-:Y:S02]  /*c300*/  ISETP.LT.OR P6, PT, R35, 0x1, !P1 ;  /* 0x000000012300780c */ /* 0x000fe40004fc1670 */
[----:B------:R-:W-:-:S02]  /*c310*/  F2FP.SATFINITE.E4M3.F32.PACK_AB_MERGE_C R29, RZ, R228, RZ ;  /* 0x000000e4ff1d723e */ /* 0x000fc400048070ff */
[----:B------:R-:W-:Y:S02]  /*c320*/  F2FP.SATFINITE.E4M3.F32.PACK_AB_MERGE_C R227, RZ, R227, RZ ;  /* 0x000000e3ffe3723e */ /* 0x000fe400048070ff */
[----:B------:R-:W-:Y:S01]  /*c330*/  F2FP.SATFINITE.E4M3.F32.PACK_AB_MERGE_C R31, RZ, R226, RZ ;  /* 0x000000e2ff1f723e */ /* 0x000fe200048070ff */
[----:B------:R-:W-:Y:S01]  /*c340*/  FMUL R225, R225, UR20 ;  /* 0x00000014e1e17c20 */ /* 0x000fe20008400000 */
[----:B------:R-:W-:Y:S01]  /*c350*/  FMUL R224, R224, UR20 ;  /* 0x00000014e0e07c20 */ /* 0x000fe20008400000 */
[----:B------:R0:W-:Y:S01]  /*c360*/  @!P4 STG.E.U8 desc[UR18][R24.64], R29 ;  /* 0x0000001d1800c986 */ /* 0x0001e2000c101112 */
[----:B------:R-:W-:-:S03]  /*c370*/  ISETP.LT.OR P4, PT, R35, 0x2, !P1 ;  /* 0x000000022300780c */ /* 0x000fc60004f81670 */
[----:B------:R-:W-:Y:S01]  /*c380*/  @!P5 STG.E.U8 desc[UR18][R24.64+0x1], R227 ;  /* 0x000001e31800d986 */ /* 0x000fe2000c101112 */
[----:B------:R-:W-:-:S03]  /*c390*/  ISETP.LT.OR P5, PT, R35, 0x9, !P2 ;  /* 0x000000092300780c */ /* 0x000fc600057a1670 */
[----:B------:R1:W-:Y:S01]  /*c3a0*/  @!P6 STG.E.U8 desc[UR18][R26.64], R31 ;  /* 0x0000001f1a00e986 */ /* 0x0003e2000c101112 */
[----:B------:R-:W-:Y:S01]  /*c3b0*/  ISETP.LT.OR P6, PT, R35, 0xa, !P2 ;  /* 0x0000000a2300780c */ /* 0x000fe200057c1670 */
[----:B------:R-:W-:Y:S01]  /*c3c0*/  FMUL R223, R223, UR20 ;  /* 0x00000014dfdf7c20 */ /* 0x000fe20008400000 */
[----:B------:R-:W-:Y:S01]  /*c3d0*/  F2FP.SATFINITE.E4M3.F32.PACK_AB_MERGE_C R225, RZ, R225, RZ ;  /* 0x000000e1ffe1723e */ /* 0x000fe200048070ff */
[----:B------:R-:W-:Y:S01]  /*c3e0*/  FMUL R221, R221, UR20 ;  /* 0x00000014dddd7c20 */ /* 0x000fe20008400000 */
[----:B------:R-:W-:Y:S01]  /*c3f0*/  F2FP.SATFINITE.E4M3.F32.PACK_AB_MERGE_C R33, RZ, R224, RZ ;  /* 0x000000e0ff21723e */ /* 0x000fe200048070ff */
[----:B------:R-:W-:Y:S01]  /*c400*/  FMUL R222, R222, UR20 ;  /* 0x00000014dede7c20 */ /* 0x000fe20008400000 */
[----:B------:R-:W-:Y:S01]  /*c410*/  F2FP.SATFINITE.E4M3.F32.PACK_AB_MERGE_C R223, RZ, R223, RZ ;  /* 0x000000dfffdf723e */ /* 0x000fe200048070ff */
[----:B------:R-:W-:Y:S04]  /*c420*/  @!P4 STG.E.U8 desc[UR18][R26.64+0x1], R225 ;  /* 0x000001e11a00c986 */ /* 0x000fe8000c101112 */
[----:B------:R2:W-:Y:S01]  /*c430*/  @!P5 STG.E.U8 desc[UR18][R24.64+0x8], R33 ;  /* 0x000008211800d986 */ /* 0x0005e2000c101112 */
[----:B------:R-:W-:-:S02]  /*c440*/  ISETP.LT.OR P5, PT, R35, 0xa, !P1 ;  /* 0x0000000a2300780c */ /* 0x000fc40004fa1670 */
[C---:B------:R-:W-:Y:S01]  /*c450*/  ISETP.LT.OR P4, PT, R35.reuse, 0x9, !P1 ;  /* 0x000000092300780c */ /* 0x040fe20004f81670 */
[----:B------:R-:W-:Y:S01]  /*c460*/  @!P6 STG.E.U8 desc[UR18][R24.64+0x9], R223 ;  /* 0x000009df1800e986 */ /* 0x000fe2000c101112 */
[----:B------:R-:W-:Y:S01]  /*c470*/  ISETP.LT.OR P6, PT, R35, 0x11, !P2 ;  /* 0x000000112300780c */ /* 0x000fe200057c1670 */
[----:B------:R-:W-:Y:S01]  /*c480*/  FMUL R220, R220, UR20 ;  /* 0x00000014dcdc7c20 */ /* 0x000fe20008400000 */
[----:B------:R-:W-:Y:S01]  /*c490*/  F2FP.SATFINITE.E4M3.F32.PACK_AB_MERGE_C R221, RZ, R221, RZ ;  /* 0x000000ddffdd723e */ /* 0x000fe200048070ff */
[----:B------:R-:W-:Y:S01]  /*c4a0*/  FMUL R219, R219, UR20 ;  /* 0x00000014dbdb7c20 */ /* 0x000fe20008400000 */
[----:B0-----:R-:W-:Y:S01]  /*c4b0*/  F2FP.SATFINITE.E4M3.F32.PACK_AB_MERGE_C R29, RZ, R222, RZ ;  /* 0x000000deff1d723e */ /* 0x001fe200048070ff */
[----:B------:R-:W-:Y:S01]  /*c4c0*/  FMUL R218, R218, UR20 ;  /* 0x00000014dada7c20 */ /* 0x000fe20008400000 */
[----:B-1----:R-:W-:Y:S01]  /*c4d0*/  F2FP.SATFINITE.E4M3.F32.PACK_AB_MERGE_C R31, RZ, R220, RZ ;  /* 0x000000dcff1f723e */ /* 0x002fe200048070ff */
[----:B------:R-:W-:Y:S01]  /*c4e0*/  FMUL R217, R217, UR20 ;  /* 0x00000014d9d97c20 */ /* 0x000fe20008400000 */
[----:B------:R-:W-:Y:S01]  /*c4f0*/  FMUL R215, R215, UR20 ;  /* 0x00000014d7d77c20 */ /* 0x000fe20008400000 */
[----:B------:R-:W-:Y:S01]  /*c500*/  @!P5 STG.E.U8 desc[UR18][R26.64+0x9], R221 ;  /* 0x000009dd1a00d986 */ /* 0x000fe2000c101112 */
[----:B------:R-:W-:-:S03]  /*c510*/  ISETP.LT.OR P5, PT, R35, 0x12, !P2 ;  /* 0x000000122300780c */ /* 0x000fc600057a1670 */
[----:B------:R0:W-:Y:S01]  /*c520*/  @!P4 STG.E.U8 desc[UR18][R26.64+0x8], R29 ;  /* 0x0000081d1a00c986 */ /* 0x0001e2000c101112 */
[----:B------:R-:W-:-:S03]  /*c530*/  ISETP.LT.OR P4, PT, R35, 0x11, !P1 ;  /* 0x000000112300780c */ /* 0x000fc60004f81670 */
[----:B------:R1:W-:Y:S01]  /*c540*/  @!P6 STG.E.U8 desc[UR18][R24.64+0x10], R31 ;  /* 0x0000101f1800e986 */ /* 0x0003e2000c101112 */
[C---:B------:R-:W-:Y:S02]  /*c550*/  ISETP.LT.OR P6, PT, R35.reuse, 0x12, !P1 ;  /* 0x000000122300780c */ /* 0x040fe40004fc1670 */
[----:B------:R-:W-:Y:S01]  /*c560*/  F2FP.SATFINITE.E4M3.F32.PACK_AB_MERGE_C R219, RZ, R219, RZ ;  /* 0x000000dbffdb723e */ /* 0x000fe200048070ff */
[----:B------:R-:W-:Y:S01]  /*c570*/  FMUL R216, R216, UR20 ;  /* 0x00000014d8d87c20 */ /* 0x000fe20008400000 */
[----:B--2---:R-:W-:Y:S01]  /*c580*/  F2FP.SATFINITE.E4M3.F32.PACK_AB_MERGE_C R33, RZ, R218, RZ ;  /* 0x000000daff21723e */ /* 0x004fe200048070ff */
[----:B------:R-:W-:Y:S01]  /*c590*/  FMUL R214, R214, UR20 ;  /* 0x00000014d6d67c20 */ /* 0x000fe20008400000 */
[----:B------:R-:W-:Y:S01]  /*c5a0*/  F2FP.SATFINITE.E4M3.F32.PACK_AB_MERGE_C R217, RZ, R217, RZ ;  /* 0x000000d9ffd9723e */ /* 0x000fe200048070ff */
[----:B------:R-:W-:Y:S01]  /*c5b0*/  @!P5 STG.E.U8 desc[UR18][R24.64+0x11], R219 ;  /* 0x000011db1800d986 */ /* 0x000fe2000c101112 */
[----:B------:R-:W-:-:S03]  /*c5c0*/  ISETP.LT.OR P5, PT, R35, 0x1a, !P2 ;  /* 0x0000001a2300780c */ /* 0x000fc600057a1670 */
[----:B------:R2:W-:Y:S01]  /*c5d0*/  @!P4 STG.E.U8 desc[UR18][R26.64+0x10], R33 ;  /* 0x000010211a00c986 */ /* 0x0005e2000c101112 */
[----:B------:R-:W-:-:S03]  /*c5e0*/  ISETP.LT.OR P4, PT, R35, 0x19, !P2 ;  /* 0x000000192300780c */ /* 0x000fc60005781670 */
[----:B------:R-:W-:Y:S01]  /*c5f0*/  @!P6 STG.E.U8 desc[UR18][R26.64+0x11], R217 ;  /* 0x000011d91a00e986 */ /* 0x000fe2000c101112 */
[----:B------:R-:W-:Y:S02]  /*c600*/  ISETP.LT.OR P6, PT, R35, 0x19, !P1 ;  /* 0x000000192300780c */ /* 0x000fe40004fc1670 */
[----:B------:R-:W-:Y:S01]  /*c610*/  F2FP.SATFINITE.E4M3.F32.PACK_AB_MERGE_C R215, RZ, R215, RZ ;  /* 0x000000d7ffd7723e */ /* 0x000fe200048070ff */
[----:B------:R-:W-:Y:S01]  /*c620*/  FMUL R213, R213, UR20 ;  /* 0x00000014d5d57c20 */ /* 0x000fe20008400000 */
[----:B0-----:R-:W-:Y:S01]  /*c630*/  F2FP.SATFINITE.E4M3.F32.PACK_AB_MERGE_C R29, RZ, R216, RZ ;  /* 0x000000d8ff1d723e */ /* 0x001fe200048070ff */
[----:B------:R-:W-:Y:S01]  /*c640*/  FMUL R212, R212, UR20 ;  /* 0x00000014d4d47c20 */ /* 0x000fe20008400000 */
[----:B-1----:R-:W-:Y:S01]  /*c650*/  F2FP.SATFINITE.E4M3.F32.PACK_AB_MERGE_C R31, RZ, R214, RZ ;  /* 0x000000d6ff1f723e */ /* 0x002fe200048070ff */
[----:B------:R-:W-:Y:S01]  /*c660*/  @!P5 STG.E.U8 desc[UR18][R24.64+0x19], R215 ;  /* 0x000019d71800d986 */ /* 0x000fe2000c101112 */
[----:B------:R-:W-:-:S03]  /*c670*/  ISETP.LT.OR P5, PT, R35, 0x1a, !P1 ;  /* 0x0000001a2300780c */ /* 0x000fc60004fa1670 */
[----:B------:R0:W-:Y:S01]  /*c680*/  @!P4 STG.E.U8 desc[UR18][R24.64+0x18], R29 ;  /* 0x0000181d1800c986 */ /* 0x0001e2000c101112 */
[----:B------:R-:W-:-:S03]  /*c690*/  ISETP.LT.OR P4, PT, R35, 0x21, !P2 ;  /* 0x000000212300780c */ /* 0x000fc60005781670 */
[----:B------:R1:W-:Y:S01]  /*c6a0*/  @!P6 STG.E.U8 desc[UR18][R26.64+0x18], R31 ;  /* 0x0000181f1a00e986 */ /* 0x0003e2000c101112 */
[----:B------:R-:W-:Y:S01]  /*c6b0*/  ISETP.LT.OR P6, PT, R35, 0x22, !P2 ;  /* 0x000000222300780c */ /* 0x000fe200057c1670 */
[----:B------:R-:W-:Y:S01]  /*c6c0*/  FMUL R211, R211, UR20 ;  /* 0x00000014d3d37c20 */ /* 0x000fe20008400000 */
        /* <DEDUP_REMOVED lines=51> */
[----:B------:R-:W2:Y:S01]  /*ca00*/  LDL.LU R226, [R1+0xc] ;  /* 0x00000c0001e27983 */ /* 0x000ea20000300800 */
[----:B------:R-:W-:-:S03]  /*ca10*/  F2FP.SATFINITE.E4M3.F32.PACK_AB_MERGE_C R199, RZ, R199, RZ ;  /* 0x000000c7ffc7723e */ /* 0x000fc600048070ff */
[----:B------:R-:W-:Y:S01]  /*ca20*/  @!P5 STG.E.U8 desc[UR18][R26.64+0x31], R201 ;  /* 0x000031c91a00d986 */ /* 0x000fe2000c101112 */
[----:B------:R-:W-:-:S03]  /*ca30*/  ISETP.LT.OR P5, PT, R35, 0x3a, !P1 ;  /* 0x0000003a2300780c */ /* 0x000fc60004fa1670 */
[----:B------:R3:W-:Y:S01]  /*ca40*/  @!P4 STG.E.U8 desc[UR18][R24.64+0x38], R33 ;  /* 0x000038211800c986 */ /* 0x0007e2000c101112 */
[----:B------:R-:W-:-:S03]  /*ca50*/  ISETP.LT.OR P4, PT, R35, 0x39, !P1 ;  /* 0x000000392300780c */ /* 0x000fc60004f81670 */
[----:B------:R-:W-:Y:S01]  /*ca60*/  @!P6 STG.E.U8 desc[UR18][R24.64+0x39], R199 ;  /* 0x000039c71800e986 */ /* 0x000fe2000c101112 */
[----:B------:R-:W-:Y:S01]  /*ca70*/  ISETP.LT.OR P6, PT, R35, 0x41, !P2 ;  /* 0x000000412300780c */ /* 0x000fe200057c1670 */
[----:B------:R-:W-:Y:S01]  /*ca80*/  FMUL R198, R198, UR20 ;  /* 0x00000014c6c67c20 */ /* 0x000fe20008400000 */
[----:B------:R-:W-:Y:S01]  /*ca90*/  FMUL R196, R196, UR20 ;  /* 0x00000014c4c47c20 */ /* 0x000fe20008400000 */
[----:B------:R-:W4:Y:S01]  /*caa0*/  LDL.LU R227, [R1+0x8] ;  /* 0x0000080001e37983 */ /* 0x000f220000300800 */
[----:B------:R-:W-:-:S03]  /*cab0*/  F2FP.SATFINITE.E4M3.F32.PACK_AB_MERGE_C R197, RZ, R197, RZ ;  /* 0x000000c5ffc5723e */ /* 0x000fc600048070ff */
[----:B------:R-:W2:Y:S01]  /*cac0*/  LDL.LU R224, [R1+0x4] ;  /* 0x0000040001e07983 */ /* 0x000ea20000300800 */
[----:B0-----:R-:W-:-:S03]  /*cad0*/  F2FP.SATFINITE.E4M3.F32.PACK_AB_MERGE_C R29, RZ, R198, RZ ;  /* 0x000000c6ff1d723e */ /* 0x001fc600048070ff */
[----:B------:R-:W4:Y:S01]  /*cae0*/  LDL.LU R225, [R1] ;  /* 0x0000000001e17983 */ /* 0x000f220000300800 */
[----:B-1----:R-:W-:-:S03]  /*caf0*/  F2FP.SATFINITE.E4M3.F32.PACK_AB_MERGE_C R31, RZ, R196, RZ ;  /* 0x000000c4ff1f723e */ /* 0x002fc600048070ff */
[----:B------:R-:W-:Y:S01]  /*cb00*/  @!P5 STG.E.U8 desc[UR18][R26.64+0x39], R197 ;  /* 0x000039c51a00d986 */ /* 0x000fe2000c101112 */
[----:B------:R-:W-:Y:S01]  /*cb10*/  ISETP.LT.OR P5, PT, R35, 0x42, !P2 ;  /* 0x000000422300780c */ /* 0x000fe200057a1670 */
[----:B------:R-:W-:Y:S02]  /*cb20*/  FMUL R195, R195, UR20 ;  /* 0x00000014c3c37c20 */ /* 0x000fe40008400000 */
[----:B------:R0:W-:Y:S01]  /*cb30*/  @!P4 STG.E.U8 desc[UR18][R26.64+0x38], R29 ;  /* 0x0000381d1a00c986 */ /* 0x0001e2000c101112 */
[----:B------:R-:W-:-:S03]  /*cb40*/  ISETP.LT.OR P4, PT, R35, 0x41, !P1 ;  /* 0x000000412300780c */ /* 0x000fc60004f81670 */
[----:B------:R1:W-:Y:S01]  /*cb50*/  @!P6 STG.E.U8 desc[UR18][R24.64+0x40], R31 ;  /* 0x0000401f1800e986 */ /* 0x0003e2000c101112 */
[----:B------:R-:W-:Y:S01]  /*cb60*/  ISETP.LT.OR P6, PT, R35, 0x42, !P1 ;  /* 0x000000422300780c */ /* 0x000fe20004fc1670 */
[----:B------:R-:W-:Y:S01]  /*cb70*/  FMUL R194, R194, UR20 ;  /* 0x00000014c2c27c20 */ /* 0x000fe20008400000 */
[----:B------:R-:W-:Y:S01]  /*cb80*/  FMUL R193, R193, UR20 ;  /* 0x00000014c1c17c20 */ /* 0x000fe20008400000 */
[----:B------:R-:W-:Y:S01]  /*cb90*/  F2FP.SATFINITE.E4M3.F32.PACK_AB_MERGE_C R195, RZ, R195, RZ ;  /* 0x000000c3ffc3723e */ /* 0x000fe200048070ff */
[----:B------:R-:W-:Y:S01]  /*cba0*/  FMUL R191, R191, UR20 ;  /* 0x00000014bfbf7c20 */ /* 0x000fe20008400000 */
[----:B------:R-:W-:Y:S01]  /*cbb0*/  FMUL R192, R192, UR20 ;  /* 0x00000014c0c07c20 */ /* 0x000fe20008400000 */
[----:B---3--:R-:W-:Y:S01]  /*cbc0*/  F2FP.SATFINITE.E4M3.F32.PACK_AB_MERGE_C R33, RZ, R194, RZ ;  /* 0x000000c2ff21723e */ /* 0x008fe200048070ff */
        /* <DEDUP_REMOVED lines=178> */
[----:B0-----:R-:W-:Y:S01]  /*d6f0*/  F2FP.SATFINITE.E4M3.F32.PACK_AB_MERGE_C R29, RZ, R22, RZ ;  /* 0x00000016ff1d723e */ /* 0x001fe200048070ff */
[----:B------:R-:W-:Y:S01]  /*d700*/  FMUL R18, R18, UR20 ;  /* 0x0000001412127c20 */ /* 0x000fe20008400000 */
[----:B-1----:R-:W-:Y:S01]  /*d710*/  F2FP.SATFINITE.E4M3.F32.PACK_AB_MERGE_C R31, RZ, R20, RZ ;  /* 0x00000014ff1f723e */ /* 0x002fe200048070ff */
[----:B------:R0:W-:Y:S01]  /*d720*/  @!P5 STG.E.U8 desc[UR18][R26.64+0x99], R21 ;  /* 0x000099151a00d986 */ /* 0x0001e2000c101112 */
[----:B------:R-:W-:-:S03]  /*d730*/  ISETP.LT.OR P5, PT, R35, 0xa2, !P2 ;  /* 0x000000a22300780c */ /* 0x000fc600057a1670 */
[----:B------:R-:W-:Y:S01]  /*d740*/  @!P4 STG.E.U8 desc[UR18][R26.64+0x98], R29 ;  /* 0x0000981d1a00c986 */ /* 0x000fe2000c101112 */
[----:B------:R-:W-:-:S03]  /*d750*/  ISETP.LT.OR P4, PT, R35, 0xa1, !P1 ;  /* 0x000000a12300780c */ /* 0x000fc60004f81670 */
[----:B------:R-:W-:Y:S01]  /*d760*/  @!P6 STG.E.U8 desc[UR18][R24.64+0xa0], R31 ;  /* 0x0000a01f1800e986 */ /* 0x000fe2000c101112 */
[----:B------:R-:W-:Y:S01]  /*d770*/  ISETP.LT.OR P6, PT, R35, 0xa2, !P1 ;  /* 0x000000a22300780c */ /* 0x000fe20004fc1670 */
[----:B------:R-:W-:Y:S01]  /*d780*/  FMUL R17, R17, UR20 ;  /* 0x0000001411117c20 */ /* 0x000fe20008400000 */
[----:B------:R-:W-:Y:S01]  /*d790*/  F2FP.SATFINITE.E4M3.F32.PACK_AB_MERGE_C R19, RZ, R19, RZ ;  /* 0x00000013ff13723e */ /* 0x000fe200048070ff */
[----:B------:R-:W-:Y:S01]  /*d7a0*/  FMUL R15, R15, UR20 ;  /* 0x000000140f0f7c20 */ /* 0x000fe20008400000 */
[----:B---3--:R-:W-:Y:S01]  /*d7b0*/  F2FP.SATFINITE.E4M3.F32.PACK_AB_MERGE_C R23, RZ, R18, RZ ;  /* 0x00000012ff17723e */ /* 0x008fe200048070ff */
[----:B------:R-:W-:Y:S01]  /*d7c0*/  FMUL R16, R16, UR20 ;  /* 0x0000001410107c20 */ /* 0x000fe20008400000 */
[----:B------:R-:W-:Y:S01]  /*d7d0*/  F2FP.SATFINITE.E4M3.F32.PACK_AB_MERGE_C R17, RZ, R17, RZ ;  /* 0x00000011ff11723e */ /* 0x000fe200048070ff */
        /* <DEDUP_REMOVED lines=34> */
[----:B------:R-:W2:Y:S01]  /*da00*/  LDL.LU R223, [R1+0x14] ;  /* 0x0000140001df7983 */ /* 0x000ea20000300800 */
[----:B-1----:R-:W-:-:S03]  /*da10*/  F2FP.SATFINITE.E4M3.F32.PACK_AB_MERGE_C R13, RZ, R8, RZ ;  /* 0x00000008ff0d723e */ /* 0x002fc600048070ff */
        /* <DEDUP_REMOVED lines=8> */
[----:B------:R-:W2:Y:S01]  /*daa0*/  LDL.LU R222, [R1+0x10] ;  /* 0x0000100001de7983 */ /* 0x000ea20000300800 */
[----:B------:R-:W-:Y:S01]  /*dab0*/  FMUL R6, R6, UR20 ;  /* 0x0000001406067c20 */ /* 0x000fe20008400000 */
[----:B-----5:R-:W-:Y:S01]  /*dac0*/  FMUL R2, R2, UR20 ;  /* 0x0000001402027c20 */ /* 0x020fe20008400000 */
[----:B------:R-:W-:Y:S01]  /*dad0*/  F2FP.SATFINITE.E4M3.F32.PACK_AB_MERGE_C R5, RZ, R5, RZ ;  /* 0x00000005ff05723e */ /* 0x000fe200048070ff */
[----:B------:R1:W-:Y:S01]  /*dae0*/  @!P5 STG.E.U8 desc[UR18][R24.64+0xb9], R7 ;  /* 0x0000b9071800d986 */ /* 0x0003e2000c101112 */
[----:B------:R-:W-:Y:S01]  /*daf0*/  FMUL R3, R3, UR20 ;  /* 0x0000001403037c20 */ /* 0x000fe20008400000 */
[----:B---3--:R-:W-:Y:S01]  /*db00*/  F2FP.SATFINITE.E4M3.F32.PACK_AB_MERGE_C R11, RZ, R6, RZ ;  /* 0x00000006ff0b723e */ /* 0x008fe200048070ff */
[----:B------:R-:W-:Y:S01]  /*db10*/  FMUL R0, R0, UR20 ;  /* 0x0000001400007c20 */ /* 0x000fe20008400000 */
[----:B------:R-:W3:Y:S01]  /*db20*/  LDL.LU R221, [R1+0x18] ;  /* 0x0000180001dd7983 */ /* 0x000ee20000300800 */
[----:B------:R-:W-:Y:S01]  /*db30*/  ISETP.LT.OR P5, PT, R35, 0xc2, !P2 ;  /* 0x000000c22300780c */ /* 0x000fe200057a1670 */
[----:B------:R-:W-:Y:S01]  /*db40*/  FMUL R4, R4, UR20 ;  /* 0x0000001404047c20 */ /* 0x000fe20008400000 */
[----:B0-----:R-:W-:Y:S01]  /*db50*/  F2FP.SATFINITE.E4M3.F32.PACK_AB_MERGE_C R13, RZ, R3, RZ ;  /* 0x00000003ff0d723e */ /* 0x001fe200048070ff */
[----:B------:R0:W-:Y:S01]  /*db60*/  @!P6 STG.E.U8 desc[UR18][R26.64+0xb9], R5 ;  /* 0x0000b9051a00e986 */ /* 0x0001e2000c101112 */
[----:B-1----:R-:W-:Y:S01]  /*db70*/  F2FP.SATFINITE.E4M3.F32.PACK_AB_MERGE_C R7, RZ, R2, RZ ;  /* 0x00000002ff07723e */ /* 0x002fe200048070ff */
[----:B----4-:R-:W-:-:S02]  /*db80*/  FMUL R2, R225, UR20 ;  /* 0x00000014e1027c20 */ /* 0x010fc40008400000 */
[----:B------:R1:W-:Y:S01]  /*db90*/  @!P4 STG.E.U8 desc[UR18][R26.64+0xb8], R11 ;  /* 0x0000b80b1a00c986 */ /* 0x0003e2000c101112 */
[----:B--2---:R-:W-:Y:S01]  /*dba0*/  FMUL R3, R224, UR20 ;  /* 0x00000014e0037c20 */ /* 0x004fe20008400000 */
[----:B------:R-:W-:Y:S02]  /*dbb0*/  ISETP.LT.OR P4, PT, R35, 0xc1, !P2 ;  /* 0x000000c12300780c */ /* 0x000fe40005781670 */
[----:B------:R-:W2:Y:S01]  /*dbc0*/  LDL.LU R225, [R1+0x1c] ;  /* 0x00001c0001e17983 */ /* 0x000ea20000300800 */
[----:B------:R-:W-:Y:S02]  /*dbd0*/  F2FP.SATFINITE.E4M3.F32.PACK_AB_MERGE_C R9, RZ, R4, RZ ;  /* 0x00000004ff09723e */ /* 0x000fe400048070ff */
[----:B0-----:R-:W-:Y:S01]  /*dbe0*/  F2FP.SATFINITE.E4M3.F32.PACK_AB_MERGE_C R5, RZ, R0, RZ ;  /* 0x00000000ff05723e */ /* 0x001fe200048070ff */
[----:B------:R-:W4:Y:S01]  /*dbf0*/  LDL.LU R224, [R1+0x20] ;  /* 0x0000200001e07983 */ /* 0x000f220000300800 */
[----:B------:R-:W-:Y:S01]  /*dc00*/  FMUL R0, R227, UR20 ;  /* 0x00000014e3007c20 */ /* 0x000fe20008400000 */
[----:B------:R-:W-:-:S02]  /*dc10*/  ISETP.LT.OR P6, PT, R35, 0xc1, !P1 ;  /* 0x000000c12300780c */ /* 0x000fc40004fc1670 */
[----:B-1----:R-:W-:Y:S01]  /*dc20*/  F2FP.SATFINITE.E4M3.F32.PACK_AB_MERGE_C R11, RZ, R2, RZ ;  /* 0x00000002ff0b723e */ /* 0x002fe200048070ff */
[----:B------:R-:W4:Y:S01]  /*dc30*/  LDL.LU R227, [R1+0x24] ;  /* 0x0000240001e37983 */ /* 0x000f220000300800 */
[----:B------:R-:W-:-:S03]  /*dc40*/  FMUL R2, R226, UR20 ;  /* 0x00000014e2027c20 */ /* 0x000fc60008400000 */
[----:B------:R-:W4:Y:S04]  /*dc50*/  LDL.LU R226, [R1+0x28] ;  /* 0x0000280001e27983 */ /* 0x000f280000300800 */
[----:B------:R-:W-:Y:S01]  /*dc60*/  @!P5 STG.E.U8 desc[UR18][R24.64+0xc1], R13 ;  /* 0x0000c10d1800d986 */ /* 0x000fe2000c101112 */
[----:B------:R-:W-:-:S03]  /*dc70*/  ISETP.LT.OR P5, PT, R35, 0xc2, !P1 ;  /* 0x000000c22300780c */ /* 0x000fc60004fa1670 */
[----:B------:R0:W-:Y:S01]  /*dc80*/  @!P4 STG.E.U8 desc[UR18][R24.64+0xc0], R9 ;  /* 0x0000c0091800c986 */ /* 0x0001e2000c101112 */
[----:B------:R-:W-:-:S03]  /*dc90*/  ISETP.LT.OR P4, PT, R35, 0xc9, !P2 ;  /* 0x000000c92300780c */ /* 0x000fc60005781670 */
[----:B------:R1:W-:Y:S01]  /*dca0*/  @!P6 STG.E.U8 desc[UR18][R26.64+0xc0], R7 ;  /* 0x0000c0071a00e986 */ /* 0x0003e2000c101112 */
[----:B------:R-:W-:-:S03]  /*dcb0*/  ISETP.LT.OR P6, PT, R35, 0xca, !P2 ;  /* 0x000000ca2300780c */ /* 0x000fc600057c1670 */
[----:B------:R-:W4:Y:S04]  /*dcc0*/  LDL.LU R220, [R1+0x2c] ;  /* 0x00002c0001dc7983 */ /* 0x000f280000300800 */
[----:B------:R3:W-:Y:S01]  /*dcd0*/  @!P5 STG.E.U8 desc[UR18][R26.64+0xc1], R5 ;  /* 0x0000c1051a00d986 */ /* 0x0007e2000c101112 */
[----:B0-----:R-:W-:-:S03]  /*dce0*/  F2FP.SATFINITE.E4M3.F32.PACK_AB_MERGE_C R9, RZ, R3, RZ ;  /* 0x00000003ff09723e */ /* 0x001fc600048070ff */
[----:B------:R-:W-:Y:S01]  /*dcf0*/  @!P4 STG.E.U8 desc[UR18][R24.64+0xc8], R11 ;  /* 0x0000c80b1800c986 */ /* 0x000fe2000c101112 */
[----:B------:R-:W-:Y:S02]  /*dd00*/  ISETP.LT.OR P4, PT, R35, 0xc9, !P1 ;  /* 0x000000c92300780c */ /* 0x000fe40004f81670 */
[----:B-1----:R-:W-:Y:S02]  /*dd10*/  F2FP.SATFINITE.E4M3.F32.PACK_AB_MERGE_C R7, RZ, R0, RZ ;  /* 0x00000000ff07723e */ /* 0x002fe400048070ff */
[----:B------:R-:W-:Y:S01]  /*dd20*/  F2FP.SATFINITE.E4M3.F32.PACK_AB_MERGE_C R13, RZ, R2, RZ ;  /* 0x00000002ff0d723e */ /* 0x000fe200048070ff */
[----:B------:R0:W-:Y:S08]  /*dd30*/  @!P6 STG.E.U8 desc[UR18][R24.64+0xc9], R9 ;  /* 0x0000c9091800e986 */ /* 0x0001f0000c101112 */
[----:B------:R1:W-:Y:S01]  /*dd40*/  @!P4 STG.E.U8 desc[UR18][R26.64+0xc8], R7 ;  /* 0x0000c8071a00c986 */ /* 0x0003e2000c101112 */
[----:B------:R-:W-:Y:S01]  /*dd50*/  FMUL R0, R223, UR20 ;  /* 0x00000014df007c20 */ /* 0x000fe20008400000 */
[----:B------:R-:W-:-:S02]  /*dd60*/  FMUL R3, R222, UR20 ;  /* 0x00000014de037c20 */ /* 0x000fc40008400000 */
[----:B------:R-:W4:Y:S03]  /*dd70*/  LDL.LU R222, [R1+0x30] ;  /* 0x0000300001de7983 */ /* 0x000f260000300800 */
[----:B---3--:R-:W-:Y:S01]  /*dd80*/  F2FP.SATFINITE.E4M3.F32.PACK_AB_MERGE_C R5, RZ, R3, RZ ;  /* 0x00000003ff05723e */ /* 0x008fe200048070ff */
[----:B------:R-:W3:Y:S01]  /*dd90*/  LDL.LU R223, [R1+0x34] ;  /* 0x0000340001df7983 */ /* 0x000ee20000300800 */
[----:B------:R-:W-:Y:S01]  /*dda0*/  FMUL R2, R221, UR20 ;  /* 0x00000014dd027c20 */ /* 0x000fe20008400000 */
[----:B0-----:R-:W-:-:S04]  /*ddb0*/  F2FP.SATFINITE.E4M3.F32.PACK_AB_MERGE_C R9, RZ, R0, RZ ;  /* 0x00000000ff09723e */ /* 0x001fc800048070ff */
[----:B------:R-:W-:Y:S01]  /*ddc0*/  F2FP.SATFINITE.E4M3.F32.PACK_AB_MERGE_C R11, RZ, R2, RZ ;  /* 0x00000002ff0b723e */ /* 0x000fe200048070ff */
[----:B--2---:R-:W-:Y:S02]  /*ddd0*/  FMUL R3, R225, UR20 ;  /* 0x00000014e1037c20 */ /* 0x004fe40008400000 */
[----:B------:R-:W2:Y:S01]  /*dde0*/  LDL.LU R225, [R1+0x38] ;  /* 0x0000380001e17983 */ /* 0x000ea20000300800 */
[----:B----4-:R-:W-:Y:S02]  /*ddf0*/  FMUL R0, R224, UR20 ;  /* 0x00000014e0007c20 */ /* 0x010fe40008400000 */
[----:B-1----:R-:W-:Y:S01]  /*de00*/  F2FP.SATFINITE.E4M3.F32.PACK_AB_MERGE_C R7, RZ, R3, RZ ;  /* 0x00000003ff07723e */ /* 0x002fe200048070ff */
[----:B------:R-:W4:Y:S01]  /*de10*/  LDL.LU R224, [R1+0x3c] ;  /* 0x00003c0001e07983 */ /* 0x000f220000300800 */
[----:B------:R-:W-:-:S03]  /*de20*/  FMUL R2, R227, UR20 ;  /* 0x00000014e3027c20 */ /* 0x000fc60008400000 */
[----:B------:R-:W4:Y:S01]  /*de30*/  LDL.LU R227, [R1+0x40] ;  /* 0x0000400001e37983 */ /* 0x000f220000300800 */
[----:B------:R-:W-:-:S03]  /*de40*/  FMUL R3, R226, UR20 ;  /* 0x00000014e2037c20 */ /* 0x000fc60008400000 */
[----:B------:R-:W4:Y:S01]  /*de50*/  LDL.LU R226, [R1+0x44] ;  /* 0x0000440001e27983 */ /* 0x000f220000300800 */
[C---:B------:R-:W-:Y:S02]  /*de60*/  ISETP.LT.OR P5, PT, R35.reuse, 0xca, !P1 ;  /* 0x000000ca2300780c */ /* 0x040fe40004fa1670 */
[C---:B------:R-:W-:Y:S01]  /*de70*/  ISETP.LT.OR P6, PT, R35.reuse, 0xd1, !P2 ;  /* 0x000000d12300780c */ /* 0x040fe200057c1670 */
[----:B------:R-:W4:Y:S01]  /*de80*/  LDL.LU R219, [R1+0x48] ;  /* 0x0000480001db7983 */ /* 0x000f220000300800 */
[----:B------:R-:W-:-:S03]  /*de90*/  ISETP.LT.OR P4, PT, R35, 0xd1, !P1 ;  /* 0x000000d12300780c */ /* 0x000fc60004f81670 */
[----:B------:R-:W4:Y:S04]  /*dea0*/  LDL.LU R218, [R1+0x4c] ;  /* 0x00004c0001da7983 */ /* 0x000f280000300800 */
[----:B------:R-:W4:Y:S04]  /*deb0*/  LDL.LU R221, [R1+0x50] ;  /* 0x0000500001dd7983 */ /* 0x000f280000300800 */
[----:B------:R0:W-:Y:S01]  /*dec0*/  @!P5 STG.E.U8 desc[UR18][R26.64+0xc9], R13 ;  /* 0x0000c90d1a00d986 */ /* 0x0001e2000c101112 */
[----:B------:R-:W-:-:S03]  /*ded0*/  ISETP.LT.OR P5, PT, R35, 0xd2, !P2 ;  /* 0x000000d22300780c */ /* 0x000fc600057a1670 */
[----:B------:R1:W-:Y:S01]  /*dee0*/  @!P6 STG.E.U8 desc[UR18][R24.64+0xd0], R5 ;  /* 0x0000d0051800e986 */ /* 0x0003e2000c101112 */
[----:B------:R-:W-:Y:S02]  /*def0*/  ISETP.LT.OR P6, PT, R35, 0xd2, !P1 ;  /* 0x000000d22300780c */ /* 0x000fe40004fc1670 */
[----:B0-----:R-:W-:-:S07]  /*df00*/  F2FP.SATFINITE.E4M3.F32.PACK_AB_MERGE_C R13, RZ, R2, RZ ;  /* 0x00000002ff0d723e */ /* 0x001fce00048070ff */
[----:B------:R0:W-:Y:S01]  /*df10*/  @!P5 STG.E.U8 desc[UR18][R24.64+0xd1], R9 ;  /* 0x0000d1091800d986 */ /* 0x0001e2000c101112 */
[C---:B------:R-:W-:Y:S02]  /*df20*/  ISETP.LT.OR P5, PT, R35.reuse, 0xda, !P2 ;  /* 0x000000da2300780c */ /* 0x040fe400057a1670 */
[----:B-1----:R-:W-:Y:S01]  /*df30*/  F2FP.SATFINITE.E4M3.F32.PACK_AB_MERGE_C R5, RZ, R0, RZ ;  /* 0x00000000ff05723e */ /* 0x002fe200048070ff */
[----:B------:R-:W-:Y:S01]  /*df40*/  @!P4 STG.E.U8 desc[UR18][R26.64+0xd0], R11 ;  /* 0x0000d00b1a00c986 */ /* 0x000fe2000c101112 */
[C---:B------:R-:W-:Y:S01]  /*df50*/  ISETP.LT.OR P4, PT, R35.reuse, 0xd9, !P2 ;  /* 0x000000d92300780c */ /* 0x040fe20005781670 */
[----:B------:R-:W-:Y:S02]  /*df60*/  FMUL R0, R220, UR20 ;  /* 0x00000014dc007c20 */ /* 0x000fe40008400000 */
[----:B------:R1:W-:Y:S01]  /*df70*/  @!P6 STG.E.U8 desc[UR18][R26.64+0xd1], R7 ;  /* 0x0000d1071a00e986 */ /* 0x0003e2000c101112 */
[----:B------:R-:W-:-:S03]  /*df80*/  ISETP.LT.OR P6, PT, R35, 0xd9, !P1 ;  /* 0x000000d92300780c */ /* 0x000fc60004fc1670 */
[----:B------:R-:W4:Y:S01]  /*df90*/  LDL.LU R220, [R1+0x54] ;  /* 0x0000540001dc7983 */ /* 0x000f220000300800 */
[----:B0-----:R-:W-:-:S03]  /*dfa0*/  F2FP.SATFINITE.E4M3.F32.PACK_AB_MERGE_C R9, RZ, R3, RZ ;  /* 0x00000003ff09723e */ /* 0x001fc600048070ff */
[----:B------:R-:W-:Y:S01]  /*dfb0*/  @!P5 STG.E.U8 desc[UR18][R24.64+0xd9], R13 ;  /* 0x0000d90d1800d986 */ /* 0x000fe2000c101112 */
[----:B-1----:R-:W-:-:S03]  /*dfc0*/  F2FP.SATFINITE.E4M3.F32.PACK_AB_MERGE_C R7, RZ, R0, RZ ;  /* 0x00000000ff07723e */ /* 0x002fc600048070ff */
[----:B------:R0:W-:Y:S04]  /*dfd0*/  @!P4 STG.E.U8 desc[UR18][R24.64+0xd8], R5 ;  /* 0x0000d8051800c986 */ /* 0x0001e8000c101112 */
[----:B------:R1:W-:Y:S01]  /*dfe0*/  @!P6 STG.E.U8 desc[UR18][R26.64+0xd8], R9 ;  /* 0x0000d8091a00e986 */ /* 0x0003e2000c101112 */
[----:B------:R-:W-:-:S03]  /*dff0*/  FMUL R2, R222, UR20 ;  /* 0x00000014de027c20 */ /* 0x000fc60008400000 */
[----:B------:R-:W4:Y:S01]  /*e000*/  LDL.LU R222, [R1+0x58] ;  /* 0x0000580001de7983 */ /* 0x000f220000300800 */
[----:B---3--:R-:W-:Y:S01]  /*e010*/  FMUL R3, R223, UR20 ;  /* 0x00000014df037c20 */ /* 0x008fe20008400000 */
[----:B------:R-:W-:Y:S02]  /*e020*/  F2FP.SATFINITE.E4M3.F32.PACK_AB_MERGE_C R11, RZ, R2, RZ ;  /* 0x00000002ff0b723e */ /* 0x000fe400048070ff */
[----:B------:R-:W3:Y:S02]  /*e030*/  LDL.LU R223, [R1+0x5c] ;  /* 0x00005c0001df7983 */ /* 0x000ee40000300800 */
[----:B0-----:R-:W-:Y:S01]  /*e040*/  F2FP.SATFINITE.E4M3.F32.PACK_AB_MERGE_C R5, RZ, R3, RZ ;  /* 0x00000003ff05723e */ /* 0x001fe200048070ff */
[----:B--2---:R-:W-:Y:S02]  /*e050*/  FMUL R0, R225, UR20 ;  /* 0x00000014e1007c20 */ /* 0x004fe40008400000 */
[----:B------:R-:W2:Y:S01]  /*e060*/  LDL.LU R225, [R1+0x60] ;  /* 0x0000600001e17983 */ /* 0x000ea20000300800 */
[----:B----4-:R-:W-:-:S02]  /*e070*/  FMUL R2, R224, UR20 ;  /* 0x00000014e0027c20 */ /* 0x010fc40008400000 */
[----:B-1----:R-:W-:Y:S01]  /*e080*/  F2FP.SATFINITE.E4M3.F32.PACK_AB_MERGE_C R9, RZ, R0, RZ ;  /* 0x00000000ff09723e */ /* 0x002fe200048070ff */
[----:B------:R-:W4:Y:S01]  /*e090*/  LDL.LU R224, [R1+0x64] ;  /* 0x0000640001e07983 */ /* 0x000f220000300800 */
[----:B------:R-:W-:-:S03]  /*e0a0*/  FMUL R3, R227, UR20 ;  /* 0x00000014e3037c20 */ /* 0x000fc60008400000 */
[----:B------:R-:W4:Y:S01]  /*e0b0*/  LDL.LU R227, [R1+0x68] ;  /* 0x0000680001e37983 */ /* 0x000f220000300800 */
[----:B------:R-:W-:-:S03]  /*e0c0*/  FMUL R0, R226, UR20 ;  /* 0x00000014e2007c20 */ /* 0x000fc60008400000 */
[----:B------:R-:W4:Y:S01]  /*e0d0*/  LDL.LU R226, [R1+0x6c] ;  /* 0x00006c0001e27983 */ /* 0x000f220000300800 */
[C---:B------:R-:W-:Y:S02]  /*e0e0*/  ISETP.LT.OR P5, PT, R35.reuse, 0xda, !P1 ;  /* 0x000000da2300780c */ /* 0x040fe40004fa1670 */
[C---:B------:R-:W-:Y:S02]  /*e0f0*/  ISETP.LT.OR P4, PT, R35.reuse, 0xe1, !P2 ;  /* 0x000000e12300780c */ /* 0x040fe40005781670 */
[----:B------:R-:W-:-:S09]  /*e100*/  ISETP.LT.OR P6, PT, R35, 0xe2, !P2 ;  /* 0x000000e22300780c */ /* 0x000fd200057c1670 */
[----:B------:R0:W-:Y:S01]  /*e110*/  @!P5 STG.E.U8 desc[UR18][R26.64+0xd9], R7 ;  /* 0x0000d9071a00d986 */ /* 0x0001e2000c101112 */
[----:B------:R-:W-:-:S03]  /*e120*/  ISETP.LT.OR P5, PT, R35, 0xe2, !P1 ;  /* 0x000000e22300780c */ /* 0x000fc60004fa1670 */
[----:B------:R-:W-:Y:S01]  /*e130*/  @!P4 STG.E.U8 desc[UR18][R24.64+0xe0], R11 ;  /* 0x0000e00b1800c986 */ /* 0x000fe2000c101112 */
[----:B------:R-:W-:-:S03]  /*e140*/  ISETP.LT.OR P4, PT, R35, 0xe1, !P1 ;  /* 0x000000e12300780c */ /* 0x000fc60004f81670 */
[----:B------:R1:W-:Y:S01]  /*e150*/  @!P6 STG.E.U8 desc[UR18][R24.64+0xe1], R5 ;  /* 0x0000e1051800e986 */ /* 0x0003e2000c101112 */
[----:B------:R-:W-:Y:S02]  /*e160*/  ISETP.LT.OR P6, PT, R35, 0xe9, !P2 ;  /* 0x000000e92300780c */ /* 0x000fe400057c1670 */
[----:B------:R-:W-:Y:S02]  /*e170*/  F2FP.SATFINITE.E4M3.F32.PACK_AB_MERGE_C R13, RZ, R2, RZ ;  /* 0x00000002ff0d723e */ /* 0x000fe400048070ff */
[----:B0-----:R-:W-:-:S03]  /*e180*/  F2FP.SATFINITE.E4M3.F32.PACK_AB_MERGE_C R7, RZ, R3, RZ ;  /* 0x00000003ff07723e */ /* 0x001fc600048070ff */
[----:B------:R-:W-:Y:S01]  /*e190*/  @!P5 STG.E.U8 desc[UR18][R26.64+0xe1], R13 ;  /* 0x0000e10d1a00d986 */ /* 0x000fe2000c101112 */
[----:B------:R-:W-:-:S03]  /*e1a0*/  ISETP.LT.OR P5, PT, R35, 0xea, !P2 ;  /* 0x000000ea2300780c */ /* 0x000fc600057a1670 */
[----:B------:R0:W-:Y:S01]  /*e1b0*/  @!P4 STG.E.U8 desc[UR18][R26.64+0xe0], R9 ;  /* 0x0000e0091a00c986 */ /* 0x0001e2000c101112 */
[----:B------:R-:W-:-:S03]  /*e1c0*/  ISETP.LT.OR P4, PT, R35, 0xe9, !P1 ;  /* 0x000000e92300780c */ /* 0x000fc60004f81670 */
[----:B------:R0:W-:Y:S01]  /*e1d0*/  @!P6 STG.E.U8 desc[UR18][R24.64+0xe8], R7 ;  /* 0x0000e8071800e986 */ /* 0x0001e2000c101112 */
[----:B------:R-:W-:Y:S01]  /*e1e0*/  ISETP.LT.OR P6, PT, R35, 0xea, !P1 ;  /* 0x000000ea2300780c */ /* 0x000fe20004fc1670 */
[----:B------:R-:W-:Y:S01]  /*e1f0*/  FMUL R2, R219, UR20 ;  /* 0x00000014db027c20 */ /* 0x000fe20008400000 */
[----:B------:R-:W-:Y:S01]  /*e200*/  FMUL R3, R218, UR20 ;  /* 0x00000014da037c20 */ /* 0x000fe20008400000 */
[----:B-1----:R-:W-:-:S03]  /*e210*/  F2FP.SATFINITE.E4M3.F32.PACK_AB_MERGE_C R5, RZ, R0, RZ ;  /* 0x00000000ff05723e */ /* 0x002fc600048070ff */
[----:B------:R-:W-:Y:S02]  /*e220*/  F2FP.SATFINITE.E4M3.F32.PACK_AB_MERGE_C R11, RZ, R2, RZ ;  /* 0x00000002ff0b723e */ /* 0x000fe400048070ff */
[----:B0-----:R-:W-:Y:S01]  /*e230*/  F2FP.SATFINITE.E4M3.F32.PACK_AB_MERGE_C R9, RZ, R3, RZ ;  /* 0x00000003ff09723e */ /* 0x001fe200048070ff */
[----:B------:R-:W-:Y:S01]  /*e240*/  @!P5 STG.E.U8 desc[UR18][R24.64+0xe9], R5 ;  /* 0x0000e9051800d986 */ /* 0x000fe2000c101112 */
[----:B------:R-:W-:-:S03]  /*e250*/  ISETP.LT.OR P5, PT, R35, 0xf2, !P2 ;  /* 0x000000f22300780c */ /* 0x000fc600057a1670 */
[----:B------:R-:W-:Y:S01]  /*e260*/  @!P4 STG.E.U8 desc[UR18][R26.64+0xe8], R11 ;  /* 0x0000e80b1a00c986 */ /* 0x000fe2000c101112 */
[----:B------:R-:W-:-:S03]  /*e270*/  ISETP.LT.OR P4, PT, R35, 0xf1, !P2 ;  /* 0x000000f12300780c */ /* 0x000fc60005781670 */
[----:B------:R-:W-:Y:S01]  /*e280*/  @!P6 STG.E.U8 desc[UR18][R26.64+0xe9], R9 ;  /* 0x0000e9091a00e986 */ /* 0x000fe2000c101112 */
[----:B------:R-:W-:Y:S01]  /*e290*/  ISETP.LT.OR P6, PT, R35, 0xf1, !P1 ;  /* 0x000000f12300780c */ /* 0x000fe20004fc1670 */
[----:B------:R-:W-:Y:S01]  /*e2a0*/  FMUL R0, R221, UR20 ;  /* 0x00000014dd007c20 */ /* 0x000fe20008400000 */
[----:B------:R-:W-:-:S04]  /*e2b0*/  FMUL R2, R220, UR20 ;  /* 0x00000014dc027c20 */ /* 0x000fc80008400000 */
[----:B------:R-:W-:Y:S02]  /*e2c0*/  F2FP.SATFINITE.E4M3.F32.PACK_AB_MERGE_C R7, RZ, R0, RZ ;  /* 0x00000000ff07723e */ /* 0x000fe400048070ff */
[----:B------:R-:W-:-:S03]  /*e2d0*/  F2FP.SATFINITE.E4M3.F32.PACK_AB_MERGE_C R13, RZ, R2, RZ ;  /* 0x00000002ff0d723e */ /* 0x000fc600048070ff */
[----:B------:R0:W-:Y:S01]  /*e2e0*/  @!P4 STG.E.U8 desc[UR18][R24.64+0xf0], R7 ;  /* 0x0000f0071800c986 */ /* 0x0001e2000c101112 */
[----:B------:R-:W-:-:S03]  /*e2f0*/  ISETP.LT.OR P4, PT, R35, 0xf2, !P1 ;  /* 0x000000f22300780c */ /* 0x000fc60004f81670 */
[----:B------:R1:W-:Y:S01]  /*e300*/  @!P5 STG.E.U8 desc[UR18][R24.64+0xf1], R13 ;  /* 0x0000f10d1800d986 */ /* 0x0003e2000c101112 */
[C---:B------:R-:W-:Y:S02]  /*e310*/  ISETP.LT.OR P5, PT, R35.reuse, 0xf9, !P2 ;  /* 0x000000f92300780c */ /* 0x040fe400057a1670 */
[----:B------:R-:W-:Y:S01]  /*e320*/  ISETP.LT.OR P2, PT, R35, 0xfa, !P2 ;  /* 0x000000fa2300780c */ /* 0x000fe20005741670 */
[----:B------:R-:W-:-:S05]  /*e330*/  FMUL R3, R222, UR20 ;  /* 0x00000014de037c20 */ /* 0x000fca0008400000 */
[----:B------:R-:W-:Y:S01]  /*e340*/  F2FP.SATFINITE.E4M3.F32.PACK_AB_MERGE_C R15, RZ, R3, RZ ;  /* 0x00000003ff0f723e */ /* 0x000fe200048070ff */
[----:B---3--:R-:W-:-:S04]  /*e350*/  FMUL R0, R223, UR20 ;  /* 0x00000014df007c20 */ /* 0x008fc80008400000 */
[----:B------:R1:W-:Y:S01]  /*e360*/  @!P6 STG.E.U8 desc[UR18][R26.64+0xf0], R15 ;  /* 0x0000f00f1a00e986 */ /* 0x0003e2000c101112 */
[C---:B------:R-:W-:Y:S02]  /*e370*/  ISETP.LT.OR P6, PT, R35.reuse, 0xf9, !P1 ;  /* 0x000000f92300780c */ /* 0x040fe40004fc1670 */
[----:B------:R-:W-:Y:S02]  /*e380*/  ISETP.LT.OR P1, PT, R35, 0xfa, !P1 ;  /* 0x000000fa2300780c */ /* 0x000fe40004f21670 */
[----:B0-----:R-:W-:Y:S01]  /*e390*/  F2FP.SATFINITE.E4M3.F32.PACK_AB_MERGE_C R7, RZ, R0, RZ ;  /* 0x00000000ff07723e */ /* 0x001fe200048070ff */
[----:B--2---:R-:W-:Y:S01]  /*e3a0*/  FMUL R2, R225, UR20 ;  /* 0x00000014e1027c20 */ /* 0x004fe20008400000 */
[----:B----4-:R-:W-:-:S04]  /*e3b0*/  FMUL R3, R224, UR20 ;  /* 0x00000014e0037c20 */ /* 0x010fc80008400000 */
[----:B------:R-:W-:Y:S01]  /*e3c0*/  F2FP.SATFINITE.E4M3.F32.PACK_AB_MERGE_C R9, RZ, R2, RZ ;  /* 0x00000002ff09723e */ /* 0x000fe200048070ff */
[----:B------:R-:W-:Y:S01]  /*e3d0*/  FMUL R4, R227, UR20 ;  /* 0x00000014e3047c20 */ /* 0x000fe20008400000 */
[----:B------:R-:W-:Y:S01]  /*e3e0*/  FMUL R5, R226, UR20 ;  /* 0x00000014e2057c20 */ /* 0x000fe20008400000 */
[----:B------:R-:W-:-:S03]  /*e3f0*/  F2FP.SATFINITE.E4M3.F32.PACK_AB_MERGE_C R3, RZ, R3, RZ ;  /* 0x00000003ff03723e */ /* 0x000fc600048070ff */
[----:B------:R-:W-:Y:S02]  /*e400*/  F2FP.SATFINITE.E4M3.F32.PACK_AB_MERGE_C R11, RZ, R4, RZ ;  /* 0x00000004ff0b723e */ /* 0x000fe400048070ff */
[----:B------:R-:W-:Y:S01]  /*e410*/  F2FP.SATFINITE.E4M3.F32.PACK_AB_MERGE_C R5, RZ, R5, RZ ;  /* 0x00000005ff05723e */ /* 0x000fe200048070ff */
[----:B------:R1:W-:Y:S04]  /*e420*/  @!P4 STG.E.U8 desc[UR18][R26.64+0xf1], R7 ;  /* 0x0000f1071a00c986 */ /* 0x0003e8000c101112 */
[----:B------:R1:W-:Y:S04]  /*e430*/  @!P5 STG.E.U8 desc[UR18][R24.64+0xf8], R9 ;  /* 0x0000f8091800d986 */ /* 0x0003e8000c101112 */
[----:B------:R1:W-:Y:S04]  /*e440*/  @!P2 STG.E.U8 desc[UR18][R24.64+0xf9], R3 ;  /* 0x0000f9031800a986 */ /* 0x0003e8000c101112 */
[----:B------:R1:W-:Y:S04]  /*e450*/  @!P6 STG.E.U8 desc[UR18][R26.64+0xf8], R11 ;  /* 0x0000f80b1a00e986 */ /* 0x0003e8000c101112 */
[----:B------:R1:W-:Y:S02]  /*e460*/  @!P1 STG.E.U8 desc[UR18][R26.64+0xf9], R5 ;  /* 0x0000f9051a009986 */ /* 0x0003e4000c101112 */
.L_x_293:
[----:B------:R-:W-:Y:S05]  /*e470*/  BSYNC B0 ;  /* 0x0000000000007941 */ /* 0x000fea0003800000 */
.L_x_35:
[----:B01---5:R-:W2:Y:S04]  /*e480*/  LDL.LU R3, [R1+0x74] ;  /* 0x0000740001037983 */ /* 0x023ea80000300800 */
[----:B------:R-:W2:Y:S01]  /*e490*/  LDL.LU R2, [R1+0x78] ;  /* 0x0000780001027983 */ /* 0x000ea20000300800 */
[----:B------:R-:W-:Y:S01]  /*e4a0*/  ULDC UR6, c[0x0][0xc] ;  /* 0x0000030000067ab9 */ /* 0x000fe20000000800 */
[----:B------:R-:W-:Y:S01]  /*e4b0*/  ULDC UR7, c[0x0][0x10] ;  /* 0x0000040000077ab9 */ /* 0x000fe20000000800 */
[----:B------:R-:W2:Y:S01]  /*e4c0*/  LDC R5, c[0x0][0x14] ;  /* 0x00000500ff057b82 */ /* 0x000ea20000000800 */
[----:B------:R-:W-:Y:S01]  /*e4d0*/  UIMAD.WIDE.U32 UR6, UR6, UR7, URZ ;  /* 0x00000007060672a5 */ /* 0x000fe2000f8e003f */
[----:B------:R-:W-:Y:S01]  /*e4e0*/  PRMT R0, RZ, 0x7610, R0 ;  /* 0x00007610ff007816 */ /* 0x000fe20000000000 */
[----:B------:R-:W-:-:S04]  /*e4f0*/  UMOV UR22, 0xffffffff ;  /* 0xffffffff00167882 */ /* 0x000fc80000000000 */
[----:B--2---:R-:W-:-:S04]  /*e500*/  IMAD.WIDE.U32 R2, R5, UR6, R2 ;  /* 0x0000000605027c25 */ /* 0x004fc8000f8e0002 */
[----:B------:R-:W-:Y:S01]  /*e510*/  IMAD R5, R5, UR7, RZ ;  /* 0x0000000705057c24 */ /* 0x000fe2000f8e02ff */
[----:B------:R-:W-:Y:S01]  /*e520*/  ULDC.64 UR6, c[0x0][0x650] ;  /* 0x0001940000067ab9 */ /* 0x000fe20000000a00 */
[----:B------:R-:W-:Y:S01]  /*e530*/  IMAD.MOV.U32 R19, RZ, RZ, R2 ;  /* 0x000000ffff137224 */ /* 0x000fe200078e0002 */
[----:B------:R-:W-:Y:S01]  /*e540*/  ISETP.GE.U32.AND P1, PT, R2, UR6, PT ;  /* 0x0000000602007c0c */ /* 0x000fe2000bf26070 */
[----:B------:R-:W-:Y:S02]  /*e550*/  IMAD.IADD R22, R3, 0x1, R5 ;  /* 0x0000000103167824 */ /* 0x000fe400078e0205 */
[----:B------:R-:W-:-:S03]  /*e560*/  IMAD.MOV.U32 R2, RZ, RZ, -0x1 ;  /* 0xffffffffff027424 */ /* 0x000fc600078e00ff */
[----:B------:R0:W-:Y:S01]  /*e570*/  STL [R1+0x74], R22 ;  /* 0x0000741601007387 */ /* 0x0001e20000100800 */
[----:B------:R-:W-:-:S03]  /*e580*/  ISETP.GE.U32.AND.EX P1, PT, R22, UR7, PT, P1 ;  /* 0x0000000716007c0c */ /* 0x000fc6000bf26110 */
[----:B------:R0:W-:Y:S04]  /*e590*/  STL [R1+0x78], R19 ;  /* 0x0000781301007387 */ /* 0x0001e80000100800 */
[----:B------:R0:W-:Y:S06]  /*e5a0*/  STL [R1+0x7c], R2 ;  /* 0x00007c0201007387 */ /* 0x0001ec0000100800 */
[----:B------:R-:W-:Y:S05]  /*e5b0*/  @P1 BRA `(.L_x_294) ;  /* 0x00000004006c1947 */ /* 0x000fea0003800000 */
[----:B------:R-:W1:Y:S01]  /*e5c0*/  S2R R14, SR_CTAID.X ;  /* 0x00000000000e7919 */ /* 0x000e620000002500 */
[----:B------:R-:W2:Y:S01]  /*e5d0*/  LDC.64 R8, c[0x0][0x628] ;  /* 0x00018a00ff087b82 */ /* 0x000ea20000000a00 */
[----:B------:R-:W-:Y:S01]  /*e5e0*/  ULDC UR6, c[0x0][0x150] ;  /* 0x0000540000067ab9 */ /* 0x000fe20000000800 */
[----:B------:R-:W-:Y:S01]  /*e5f0*/  IMAD.MOV.U32 R6, RZ, RZ, R19 ;  /* 0x000000ffff067224 */ /* 0x000fe200078e0013 */
[----:B------:R-:W0:Y:S01]  /*e600*/  S2R R16, SR_CTAID.Y ;  /* 0x0000000000107919 */ /* 0x000e220000002600 */
[----:B------:R-:W-:-:S04]  /*e610*/  IMAD.MOV.U32 R7, RZ, RZ, R22 ;  /* 0x000000ffff077224 */ /* 0x000fc800078e0016 */
[----:B------:R-:W0:Y:S08]  /*e620*/  LDC R17, c[0x0][0x144] ;  /* 0x00005100ff117b82 */ /* 0x000e300000000800 */
[----:B------:R-:W0:Y:S08]  /*e630*/  LDC R10, c[0x0][0x630] ;  /* 0x00018c00ff0a7b82 */ /* 0x000e300000000800 */
[----:B------:R-:W0:Y:S01]  /*e640*/  LDC.64 R12, c[0x0][0x620] ;  /* 0x00018800ff0c7b82 */ /* 0x000e220000000a00 */
[----:B--2---:R-:W-:-:S04]  /*e650*/  ISETP.NE.U32.AND P1, PT, R8, RZ, PT ;  /* 0x000000ff0800720c */ /* 0x004fc80003f25070 */
[----:B------:R-:W-:Y:S02]  /*e660*/  ISETP.NE.AND.EX P1, PT, R9, RZ, PT, P1 ;  /* 0x000000ff0900720c */ /* 0x000fe40003f25310 */
[----:B-1----:R-:W-:-:S05]  /*e670*/  I2FP.F32.U32 R0, R14 ;  /* 0x0000000e00007245 */ /* 0x002fca0000201000 */
[----:B------:R-:W-:-:S04]  /*e680*/  FMUL R0, R0, UR6 ;  /* 0x0000000600007c20 */ /* 0x000fc80008400000 */
[----:B------:R1:W2:Y:S02]  /*e690*/  F2I.U32.TRUNC.NTZ R15, R0 ;  /* 0x00000000000f7305 */ /* 0x0002a4000020f000 */
[----:B------:R-:W-:Y:S05]  /*e6a0*/  @!P1 BRA `(.L_x_295) ;  /* 0x0000000000289947 */ /* 0x000fea0003800000 */
[----:B-1----:R-:W1:Y:S02]  /*e6b0*/  LDC R0, c[0x0][0x634] ;  /* 0x00018d00ff007b82 */ /* 0x002e640000000800 */
[----:B-1----:R-:W-:-:S05]  /*e6c0*/  IADD3 R7, P1, R19, R0, RZ ;  /* 0x0000000013077210 */ /* 0x002fca0007f3e0ff */
[----:B------:R-:W-:-:S04]  /*e6d0*/  IMAD.X R11, RZ, RZ, R22, P1 ;  /* 0x000000ffff0b7224 */ /* 0x000fc800008e0616 */
[----:B0-----:R-:W-:-:S04]  /*e6e0*/  IMAD.WIDE.U32 R2, R11, R8, RZ ;  /* 0x000000080b027225 */ /* 0x001fc800078e00ff */
[----:B------:R-:W-:-:S04]  /*e6f0*/  IMAD.WIDE.U32 R4, P1, R7, R9, R2 ;  /* 0x0000000907047225 */ /* 0x000fc80007820002 */
[----:B------:R-:W-:-:S04]  /*e700*/  IMAD.WIDE.U32 R2, R7, R8, RZ ;  /* 0x0000000807027225 */ /* 0x000fc800078e00ff */
[----:B------:R-:W-:Y:S01]  /*e710*/  IMAD.X R7, RZ, RZ, RZ, P1 ;  /* 0x000000ffff077224 */ /* 0x000fe200008e06ff */
[----:B------:R-:W-:Y:S01]  /*e720*/  IADD3 RZ, P1, R3, R4, RZ ;  /* 0x0000000403ff7210 */ /* 0x000fe20007f3e0ff */
[----:B------:R-:W-:-:S04]  /*e730*/  IMAD.MOV.U32 R6, RZ, RZ, R5 ;  /* 0x000000ffff067224 */ /* 0x000fc800078e0005 */
[----:B------:R-:W-:-:S08]  /*e740*/  IMAD.WIDE.U32.X R6, R11, R9, R6, P1 ;  /* 0x000000090b067225 */ /* 0x000fd000008e0406 */
.L_x_295:
[-CC-:B0---4-:R-:W-:Y:S01]  /*e750*/  SHF.R.U64 R24, R6, R10.reuse, R7.reuse ;  /* 0x0000000a06187219 */ /* 0x191fe20000001207 */
[----:B------:R-:W0:Y:S01]  /*e760*/  LDC.64 R20, c[0x0][0x640] ;  /* 0x00019000ff147b82 */ /* 0x000e220000000a00 */
[----:B-1----:R-:W-:Y:S01]  /*e770*/  SHF.R.U32.HI R0, RZ, R10, R7 ;  /* 0x0000000aff007219 */ /* 0x002fe20000011607 */
[----:B------:R-:W-:Y:S01]  /*e780*/  IMAD.MOV.U32 R2, RZ, RZ, R19 ;  /* 0x000000ffff027224 */ /* 0x000fe200078e0013 */
[----:B------:R-:W-:Y:S01]  /*e790*/  IADD3 R5, P1, RZ, -R24, RZ ;  /* 0x80000018ff057210 */ /* 0x000fe20007f3e0ff */
[----:B--2---:R-:W-:Y:S01]  /*e7a0*/  IMAD.MOV R15, RZ, RZ, -R15 ;  /* 0x000000ffff0f7224 */ /* 0x004fe200078e0a0f */
[----:B------:R-:W-:Y:S01]  /*e7b0*/  ULDC UR6, c[0x0][0x154] ;  /* 0x0000550000067ab9 */ /* 0x000fe20000000800 */
[----:B------:R-:W-:Y:S02]  /*e7c0*/  IMAD.MOV.U32 R7, RZ, RZ, 0x1 ;  /* 0x00000001ff077424 */ /* 0x000fe400078e00ff */
[----:B------:R-:W1:Y:S01]  /*e7d0*/  LDC R4, c[0x0][0x618] ;  /* 0x00018600ff047b82 */ /* 0x000e620000000800 */
[----:B------:R-:W-:-:S02]  /*e7e0*/  IMAD.X R3, RZ, RZ, ~R0, P1 ;  /* 0x000000ffff037224 */ /* 0x000fc400008e0e00 */
[----:B------:R-:W-:Y:S02]  /*e7f0*/  IMAD R15, R17, R15, R14 ;  /* 0x0000000f110f7224 */ /* 0x000fe400078e020e */
[-C--:B------:R-:W-:Y:S02]  /*e800*/  IMAD R0, R3, R12.reuse, RZ ;  /* 0x0000000c03007224 */ /* 0x080fe400078e02ff */
[----:B------:R-:W-:Y:S01]  /*e810*/  IMAD.MOV.U32 R3, RZ, RZ, R22 ;  /* 0x000000ffff037224 */ /* 0x000fe200078e0016 */
[----:B------:R-:W2:Y:S01]  /*e820*/  LDC R6, c[0x0][0x608] ;  /* 0x00018200ff067b82 */ /* 0x000ea20000000800 */
[----:B------:R-:W-:-:S04]  /*e830*/  IMAD.WIDE.U32 R2, R5, R12, R2 ;  /* 0x0000000c05027225 */ /* 0x000fc800078e0002 */
[----:B------:R-:W-:-:S03]  /*e840*/  IMAD R5, R5, R13, R0 ;  /* 0x0000000d05057224 */ /* 0x000fc600078e0200 */
[----:B------:R-:W4:Y:S01]  /*e850*/  LDC R18, c[0x0][0x658] ;  /* 0x00019600ff127b82 */ /* 0x000f220000000800 */
[----:B------:R-:W-:Y:S01]  /*e860*/  I2FP.F32.U32 R0, R16 ;  /* 0x0000001000007245 */ /* 0x000fe20000201000 */
[----:B------:R-:W-:Y:S01]  /*e870*/  IMAD.IADD R3, R3, 0x1, R5 ;  /* 0x0000000103037824 */ /* 0x000fe200078e0205 */
[----:B0-----:R-:W-:Y:S01]  /*e880*/  ISETP.NE.U32.AND P1, PT, R20, RZ, PT ;  /* 0x000000ff1400720c */ /* 0x001fe20003f25070 */
[----:B------:R-:W-:Y:S02]  /*e890*/  IMAD.MOV.U32 R5, RZ, RZ, -0x1 ;  /* 0xffffffffff057424 */ /* 0x000fe400078e00ff */
[----:B------:R-:W-:Y:S02]  /*e8a0*/  FMUL R0, R0, UR6 ;  /* 0x0000000600007c20 */ /* 0x000fe40008400000 */
[----:B------:R-:W0:Y:S01]  /*e8b0*/  LDC R13, c[0x0][0x148] ;  /* 0x00005200ff0d7b82 */ /* 0x000e220000000800 */
[----:B-1----:R-:W-:Y:S01]  /*e8c0*/  SHF.R.U64 R10, R2, R4, R3 ;  /* 0x00000004020a7219 */ /* 0x002fe20000001203 */
[----:B------:R1:W0:Y:S01]  /*e8d0*/  F2I.U32.TRUNC.NTZ R12, R0 ;  /* 0x00000000000c7305 */ /* 0x000222000020f000 */
[----:B------:R-:W-:-:S02]  /*e8e0*/  ISETP.NE.AND.EX P1, PT, R21, RZ, PT, P1 ;  /* 0x000000ff1500720c */ /* 0x000fc40003f25310 */
[----:B------:R-:W-:-:S03]  /*e8f0*/  SHF.R.U32.HI R3, RZ, R4, R3 ;  /* 0x00000004ff037219 */ /* 0x000fc60000011603 */
[----:B------:R-:W0:Y:S01]  /*e900*/  LDC R14, c[0x0][0x600] ;  /* 0x00018000ff0e7b82 */ /* 0x000e220000000800 */
[-CC-:B--2---:R-:W-:Y:S02]  /*e910*/  SHF.R.U64 R8, R10, R6.reuse, R3.reuse ;  /* 0x000000060a087219 */ /* 0x184fe40000001203 */
[----:B------:R-:W-:-:S05]  /*e920*/  SHF.R.U32.HI R3, RZ, R6, R3 ;  /* 0x00000006ff037219 */ /* 0x000fca0000011603 */
[----:B------:R-:W2:Y:S01]  /*e930*/  LDC R19, c[0x0][0x648] ;  /* 0x00019200ff137b82 */ /* 0x000ea20000000800 */
[-CC-:B----4-:R-:W-:Y:S02]  /*e940*/  SHF.R.U64 R11, R8, R18.reuse, R3.reuse ;  /* 0x00000012080b7219 */ /* 0x190fe40000001203 */
[-C--:B------:R-:W-:Y:S02]  /*e950*/  SHF.L.U32 R5, R5, R18.reuse, RZ ;  /* 0x0000001205057219 */ /* 0x080fe400000006ff */
[-C--:B------:R-:W-:Y:S01]  /*e960*/  SHF.R.U32.HI R3, RZ, R18.reuse, R3 ;  /* 0x00000012ff037219 */ /* 0x080fe20000011603 */
[----:B------:R-:W-:Y:S01]  /*e970*/  IMAD.MOV.U32 R2, RZ, RZ, R11 ;  /* 0x000000ffff027224 */ /* 0x000fe200078e000b */
[----:B------:R-:W-:Y:S01]  /*e980*/  SHF.L.U32 R34, R7, R18, RZ ;  /* 0x0000001207227219 */ /* 0x000fe200000006ff */
[----:B------:R-:W4:Y:S01]  /*e990*/  LDC R22, c[0x0][0x638] ;  /* 0x00018e00ff167b82 */ /* 0x000f220000000800 */
[----:B------:R-:W-:-:S07]  /*e9a0*/  LOP3.LUT R17, RZ, R5, RZ, 0x33, !PT ;  /* 0x00000005ff117212 */ /* 0x000fce00078e33ff */
[----:B------:R-:W0:Y:S01]  /*e9b0*/  LDC R23, c[0x0][0x610] ;  /* 0x00018400ff177b82 */ /* 0x000e220000000800 */
[----:B-1----:R-:W-:Y:S05]  /*e9c0*/  @!P1 BRA `(.L_x_296) ;  /* 0x0000000000289947 */ /* 0x002fea0003800000 */
[----:B------:R-:W1:Y:S02]  /*e9d0*/  LDC R0, c[0x0][0x64c] ;  /* 0x00019300ff007b82 */ /* 0x000e640000000800 */
[----:B-1----:R-:W-:-:S05]  /*e9e0*/  IADD3 R7, P1, R11, R0, RZ ;  /* 0x000000000b077210 */ /* 0x002fca0007f3e0ff */
        /* <DEDUP_REMOVED lines=8> */
.L_x_296:
[----:B--2---:R-:W-:Y:S01]  /*ea70*/  SHF.R.U64 R0, R2, R19, R3 ;  /* 0x0000001302007219 */ /* 0x004fe20000001203 */
[----:B0-----:R-:W-:Y:S01]  /*ea80*/  VIADD R3, R14, 0xffffffff ;  /* 0xffffffff0e037836 */ /* 0x001fe20000000000 */
[----:B------:R-:W-:Y:S01]  /*ea90*/  LOP3.LUT R5, R8, R17, RZ, 0xc0, !PT ;  /* 0x0000001108057212 */ /* 0x000fe200078ec0ff */
[----:B------:R-:W-:Y:S01]  /*eaa0*/  IMAD.MOV R12, RZ, RZ, -R12 ;  /* 0x000000ffff0c7224 */ /* 0x000fe200078e0a0c */
[----:B------:R-:W-:Y:S01]  /*eab0*/  R2UR UR22, R24 ;  /* 0x00000000181672ca */ /* 0x000fe200000e0000 */
[----:B------:R-:W-:Y:S01]  /*eac0*/  IMAD.MOV R2, RZ, RZ, -R0 ;  /* 0x000000ffff027224 */ /* 0x000fe200078e0a00 */
[----:B------:R-:W-:Y:S01]  /*ead0*/  LOP3.LUT R3, R10, R3, RZ, 0xc0, !PT ;  /* 0x000000030a037212 */ /* 0x000fe200078ec0ff */
[----:B------:R-:W-:Y:S02]  /*eae0*/  IMAD R34, R34, R0, R5 ;  /* 0x0000000022227224 */ /* 0x000fe400078e0205 */
[----:B------:R-:W-:Y:S02]  /*eaf0*/  @P3 IMAD R15, R13, R12, R16 ;  /* 0x0000000c0d0f3224 */ /* 0x000fe400078e0210 */
[----:B----4-:R-:W-:-:S02]  /*eb00*/  IMAD R0, R2, R22, R11 ;  /* 0x0000001602007224 */ /* 0x010fc400078e020b */
[----:B------:R-:W-:Y:S02]  /*eb10*/  IMAD R34, R34, R23, R15 ;  /* 0x0000001722227224 */ /* 0x000fe400078e020f */
[----:B------:R-:W-:Y:S02]  /*eb20*/  IMAD R3, R0, R14, R3 ;  /* 0x0000000e00037224 */ /* 0x000fe400078e0203 */
[----:B------:R-:W-:-:S03]  /*eb30*/  IMAD.MOV.U32 R0, RZ, RZ, 0x1 ;  /* 0x00000001ff007424 */ /* 0x000fc600078e00ff */
[----:B------:R-:W-:Y:S02]  /*eb40*/  SEL R2, R3, R34, !P3 ;  /* 0x0000002203027207 */ /* 0x000fe40005800000 */
[----:B------:R-:W-:-:S03]  /*eb50*/  SEL R34, R34, R3, !P3 ;  /* 0x0000000322227207 */ /* 0x000fc60005800000 */
[----:B------:R1:W-:Y:S04]  /*eb60*/  STL [R1+0x7c], R2 ;  /* 0x00007c0201007387 */ /* 0x0003e80000100800 */
.L_x_294:
[----:B------:R-:W-:Y:S01]  /*eb70*/  UIADD3 UR5, UR12, UR5, URZ ;  /* 0x000000050c057290 */ /* 0x000fe2000fffe03f */
[----:B------:R2:W-:Y:S01]  /*eb80*/  STL [R1+0x80], R34 ;  /* 0x0000802201007387 */ /* 0x0005e20000100800 */
[----:B------:R-:W-:Y:S02]  /*eb90*/  LOP3.LUT P1, RZ, R0, 0xff, RZ, 0xc0, !PT ;  /* 0x000000ff00ff7812 */ /* 0x000fe4000782c0ff */
[----:B------:R-:W-:Y:S02]  /*eba0*/  USHF.R.U32.HI UR6, URZ, 0x2, UR5 ;  /* 0x000000023f067899 */ /* 0x000fe40008011605 */
[----:B------:R-:W-:Y:S02]  /*ebb0*/  UISETP.GT.U32.AND UP0, UPT, UR5, 0x3, UPT ;  /* 0x000000030500788c */ /* 0x000fe4000bf04070 */
[----:B------:R-:W-:Y:S02]  /*ebc0*/  ULOP3.LUT UR6, UR6, 0x1, URZ, 0xc0, !UPT ;  /* 0x0000000106067892 */ /* 0x000fe4000f8ec03f */
[----:B------:R-:W-:-:S02]  /*ebd0*/  UISETP.LT.U32.AND UP0, UPT, UR12, 0x4, UP0 ;  /* 0x000000040c00788c */ /* 0x000fc40008701070 */
[----:B------:R-:W-:Y:S02]  /*ebe0*/  UISETP.NE.U32.AND UP1, UPT, UR6, 0x1, UPT ;  /* 0x000000010600788c */ /* 0x000fe4000bf25070 */
[----:B------:R-:W-:Y:S02]  /*ebf0*/  USEL UR7, URZ, 0x1, !UP0 ;  /* 0x000000013f077887 */ /* 0x000fe4000c000000 */
[----:B------:R-:W-:Y:S02]  /*ec00*/  UISETP.GT.U32.AND UP1, UPT, UR12, 0x3, !UP1 ;  /* 0x000000030c00788c */ /* 0x000fe4000cf24070 */
[----:B------:R-:W-:Y:S02]  /*ec10*/  ULOP3.LUT UR5, UR5, 0x3, URZ, 0xc0, !UPT ;  /* 0x0000000305057892 */ /* 0x000fe4000f8ec03f */
[----:B------:R-:W-:-:S04]  /*ec20*/  USEL UR6, URZ, 0x1, !UP1 ;  /* 0x000000013f067887 */ /* 0x000fc8000c800000 */
[----:B------:R-:W-:Y:S01]  /*ec30*/  ULOP3.LUT UR4, UR6, UR4, UR7, 0x96, !UPT ;  /* 0x0000000406047292 */ /* 0x000fe2000f8e9607 */
[----:B--2---:R-:W-:Y:S11]  /*ec40*/  @P1 BRA `(.L_x_297) ;  /* 0xffffff2400841947 */ /* 0x004ff6000383ffff */
[----:B------:R-:W-:Y:S05]  /*ec50*/  EXIT ;  /* 0x000000000000794d */ /* 0x000fea0003800000 */
.L_x_7:
[----:B------:R-:W2:Y:S01]  /*ec60*/  LDL R22, [R1+0x78] ;  /* 0x0000780001167983 */ /* 0x000ea20000100800 */
[----:B0-----:R-:W-:-:S03]  /*ec70*/  ULDC.64 UR4, c[0x0][0x650] ;  /* 0x0001940000047ab9 */ /* 0x001fc60000000a00 */
[----:B-1----:R-:W3:Y:S01]  /*ec80*/  LDL R23, [R1+0x74] ;  /* 0x0000740001177983 */ /* 0x002ee20000100800 */
[----:B------:R-:W-:Y:S01]  /*ec90*/  PRMT R4, RZ, 0x7610, R4 ;  /* 0x00007610ff047816 */ /* 0x000fe20000000004 */
[----:B------:R-:W-:Y:S02]  /*eca0*/  IMAD.MOV.U32 R5, RZ, RZ, -0x1 ;  /* 0xffffffffff057424 */ /* 0x000fe400078e00ff */
[----:B------:R-:W-:Y:S02]  /*ecb0*/  IMAD.MOV.U32 R7, RZ, RZ, -0x1 ;  /* 0xffffffffff077424 */ /* 0x000fe400078e00ff */
[----:B------:R-:W-:Y:S01]  /*ecc0*/  IMAD.MOV.U32 R6, RZ, RZ, -0x1 ;  /* 0xffffffffff067424 */ /* 0x000fe200078e00ff */
[----:B--2---:R-:W-:-:S04]  /*ecd0*/  ISETP.GE.U32.AND P0, PT, R22, UR4, PT ;  /* 0x0000000416007c0c */ /* 0x004fc8000bf06070 */
[----:B---3--:R-:W-:-:S13]  /*ece0*/  ISETP.GE.U32.AND.EX P0, PT, R23, UR5, PT, P0 ;  /* 0x0000000517007c0c */ /* 0x008fda000bf06100 */
[----:B------:R-:W-:Y:S05]  /*ecf0*/  @P0 BRA `(.L_x_298) ;  /* 0x00000004002c0947 */ /* 0x000fea0003800000 */
[----:B------:R-:W0:Y:S01]  /*ed00*/  LDC.64 R14, c[0x0][0x628] ;  /* 0x00018a00ff0e7b82 */ /* 0x000e220000000a00 */
[----:B------:R-:W-:Y:S02]  /*ed10*/  IMAD.MOV.U32 R8, RZ, RZ, R22 ;  /* 0x000000ffff087224 */ /* 0x000fe400078e0016 */
[----:B------:R-:W-:-:S05]  /*ed20*/  IMAD.MOV.U32 R9, RZ, RZ, R23 ;  /* 0x000000ffff097224 */ /* 0x000fca00078e0017 */
[----:B------:R-:W1:Y:S08]  /*ed30*/  LDC R10, c[0x0][0x630] ;  /* 0x00018c00ff0a7b82 */ /* 0x000e700000000800 */
[----:B------:R-:W2:Y:S01]  /*ed40*/  LDC.64 R16, c[0x0][0x620] ;  /* 0x00018800ff107b82 */ /* 0x000ea20000000a00 */
[----:B0-----:R-:W-:-:S04]  /*ed50*/  ISETP.NE.U32.AND P0, PT, R14, RZ, PT ;  /* 0x000000ff0e00720c */ /* 0x001fc80003f05070 */
[----:B------:R-:W-:-:S13]  /*ed60*/  ISETP.NE.AND.EX P0, PT, R15, RZ, PT, P0 ;  /* 0x000000ff0f00720c */ /* 0x000fda0003f05300 */
[----:B-12---:R-:W-:Y:S05]  /*ed70*/  @!P0 BRA `(.L_x_299) ;  /* 0x0000000000288947 */ /* 0x006fea0003800000 */
        /* <DEDUP_REMOVED lines=10> */
.L_x_299:
[----:B------:R-:W0:Y:S01]  /*ee20*/  LDC.64 R20, c[0x0][0x640] ;  /* 0x00019000ff147b82 */ /* 0x000e220000000a00 */
[-CC-:B------:R-:W-:Y:S02]  /*ee30*/  SHF.R.U64 R14, R8, R10.reuse, R9.reuse ;  /* 0x0000000a080e7219 */ /* 0x180fe40000001209 */
[----:B------:R-:W-:Y:S02]  /*ee40*/  SHF.R.U32.HI R4, RZ, R10, R9 ;  /* 0x0000000aff047219 */ /* 0x000fe40000011609 */
[----:B------:R-:W-:-:S03]  /*ee50*/  IADD3 R7, P0, RZ, -R14, RZ ;  /* 0x8000000eff077210 */ /* 0x000fc60007f1e0ff */
[----:B------:R-:W1:Y:S02]  /*ee60*/  LDC R8, c[0x0][0x618] ;  /* 0x00018600ff087b82 */ /* 0x000e640000000800 */
[----:B------:R-:W-:Y:S02]  /*ee70*/  IMAD.X R5, RZ, RZ, ~R4, P0 ;  /* 0x000000ffff057224 */ /* 0x000fe400000e0e04 */
[----:B------:R-:W-:Y:S02]  /*ee80*/  IMAD.MOV.U32 R4, RZ, RZ, R22 ;  /* 0x000000ffff047224 */ /* 0x000fe400078e0016 */
[-C--:B------:R-:W-:Y:S02]  /*ee90*/  IMAD R6, R5, R16.reuse, RZ ;  /* 0x0000001005067224 */ /* 0x080fe400078e02ff */
[----:B------:R-:W2:Y:S01]  /*eea0*/  LDC R18, c[0x0][0x608] ;  /* 0x00018200ff127b82 */ /* 0x000ea20000000800 */
[----:B------:R-:W-:Y:S02]  /*eeb0*/  IMAD.MOV.U32 R5, RZ, RZ, R23 ;  /* 0x000000ffff057224 */ /* 0x000fe400078e0017 */
[----:B------:R-:W-:-:S05]  /*eec0*/  IMAD.WIDE.U32 R4, R7, R16, R4 ;  /* 0x0000001007047225 */ /* 0x000fca00078e0004 */
[----:B------:R-:W3:Y:S01]  /*eed0*/  LDC R19, c[0x0][0x658] ;  /* 0x00019600ff137b82 */ /* 0x000ee20000000800 */
[----:B------:R-:W-:Y:S01]  /*eee0*/  IMAD R7, R7, R17, R6 ;  /* 0x0000001107077224 */ /* 0x000fe200078e0206 */
[----:B0-----:R-:W-:Y:S01]  /*eef0*/  ISETP.NE.U32.AND P0, PT, R20, RZ, PT ;  /* 0x000000ff1400720c */ /* 0x001fe20003f05070 */
[----:B------:R-:W-:Y:S02]  /*ef00*/  IMAD.MOV.U32 R6, RZ, RZ, -0x1 ;  /* 0xffffffffff067424 */ /* 0x000fe400078e00ff */
[----:B------:R-:W-:Y:S01]  /*ef10*/  IMAD.IADD R5, R5, 0x1, R7 ;  /* 0x0000000105057824 */ /* 0x000fe200078e0207 */
[----:B------:R-:W-:Y:S02]  /*ef20*/  ISETP.NE.AND.EX P0, PT, R21, RZ, PT, P0 ;  /* 0x000000ff1500720c */ /* 0x000fe40003f05300 */
[----:B------:R-:W0:Y:S02]  /*ef30*/  LDC R17, c[0x0][0x600] ;  /* 0x00018000ff117b82 */ /* 0x000e240000000800 */
[----:B-1----:R-:W-:-:S02]  /*ef40*/  SHF.R.U64 R10, R4, R8, R5 ;  /* 0x00000008040a7219 */ /* 0x002fc40000001205 */
[----:B------:R-:W-:-:S04]  /*ef50*/  SHF.R.U32.HI R5, RZ, R8, R5 ;  /* 0x00000008ff057219 */ /* 0x000fc80000011605 */
[----:B------:R-:W1:Y:S01]  /*ef60*/  LDC R22, c[0x0][0x648] ;  /* 0x00019200ff167b82 */ /* 0x000e620000000800 */
[-CC-:B--2---:R-:W-:Y:S02]  /*ef70*/  SHF.R.U64 R15, R10, R18.reuse, R5.reuse ;  /* 0x000000120a0f7219 */ /* 0x184fe40000001205 */
[----:B------:R-:W-:Y:S01]  /*ef80*/  SHF.R.U32.HI R4, RZ, R18, R5 ;  /* 0x00000012ff047219 */ /* 0x000fe20000011605 */
[----:B------:R-:W-:-:S04]  /*ef90*/  IMAD.MOV.U32 R18, RZ, RZ, 0x1 ;  /* 0x00000001ff127424 */ /* 0x000fc800078e00ff */
[----:B------:R-:W2:Y:S01]  /*efa0*/  LDC R23, c[0x0][0x638] ;  /* 0x00018e00ff177b82 */ /* 0x000ea20000000800 */
[-CC-:B---3--:R-:W-:Y:S02]  /*efb0*/  SHF.R.U64 R16, R15, R19.reuse, R4.reuse ;  /* 0x000000130f107219 */ /* 0x188fe40000001204 */
[-C--:B------:R-:W-:Y:S02]  /*efc0*/  SHF.L.U32 R6, R6, R19.reuse, RZ ;  /* 0x0000001306067219 */ /* 0x080fe400000006ff */
[----:B------:R-:W-:Y:S01]  /*efd0*/  SHF.R.U32.HI R5, RZ, R19, R4 ;  /* 0x00000013ff057219 */ /* 0x000fe20000011604 */
[----:B------:R-:W-:Y:S01]  /*efe0*/  IMAD.MOV.U32 R4, RZ, RZ, R16 ;  /* 0x000000ffff047224 */ /* 0x000fe200078e0010 */
[----:B------:R-:W-:Y:S01]  /*eff0*/  LOP3.LUT R24, RZ, R6, RZ, 0x33, !PT ;  /* 0x00000006ff187212 */ /* 0x000fe200078e33ff */
[----:B------:R-:W3:Y:S01]  /*f000*/  LDC R25, c[0x0][0x610] ;  /* 0x00018400ff197b82 */ /* 0x000ee20000000800 */
[----:B------:R-:W-:Y:S05]  /*f010*/  @!P0 BRA `(.L_x_300) ;  /* 0x0000000000288947 */ /* 0x000fea0003800000 */
        /* <DEDUP_REMOVED lines=10> */
.L_x_300:
[----:B-1----:R-:W-:Y:S01]  /*f0c0*/  SHF.R.U64 R4, R4, R22, R5 ;  /* 0x0000001604047219 */ /* 0x002fe20000001205 */
[----:B0-----:R-:W-:Y:S01]  /*f0d0*/  VIADD R7, R17, 0xffffffff ;  /* 0xffffffff11077836 */ /* 0x001fe20000000000 */
[----:B------:R-:W-:Y:S01]  /*f0e0*/  SHF.L.U32 R18, R18, R19, RZ ;  /* 0x0000001312127219 */ /* 0x000fe200000006ff */
[----:B------:R-:W-:Y:S01]  /*f0f0*/  @P3 IMAD R0, R11, R12, R2 ;  /* 0x0000000c0b003224 */ /* 0x000fe200078e0202 */
[----:B------:R-:W-:Y:S01]  /*f100*/  LOP3.LUT R3, R15, R24, RZ, 0xc0, !PT ;  /* 0x000000180f037212 */ /* 0x000fe200078ec0ff */
[----:B------:R-:W-:Y:S01]  /*f110*/  IMAD.MOV R5, RZ, RZ, -R4 ;  /* 0x000000ffff057224 */ /* 0x000fe200078e0a04 */
[----:B------:R-:W-:Y:S01]  /*f120*/  LOP3.LUT R7, R10, R7, RZ, 0xc0, !PT ;  /* 0x000000070a077212 */ /* 0x000fe200078ec0ff */
[----:B------:R-:W-:Y:S02]  /*f130*/  IMAD.MOV.U32 R6, RZ, RZ, R14 ;  /* 0x000000ffff067224 */ /* 0x000fe400078e000e */
[----:B------:R-:W-:Y:S02]  /*f140*/  IMAD R3, R18, R4, R3 ;  /* 0x0000000412037224 */ /* 0x000fe400078e0203 */
[----:B--2---:R-:W-:-:S02]  /*f150*/  IMAD R2, R5, R23, R16 ;  /* 0x0000001705027224 */ /* 0x004fc400078e0210 */
[----:B---3--:R-:W-:Y:S02]  /*f160*/  IMAD R0, R3, R25, R0 ;  /* 0x0000001903007224 */ /* 0x008fe400078e0200 */
[----:B------:R-:W-:Y:S02]  /*f170*/  IMAD R5, R2, R17, R7 ;  /* 0x0000001102057224 */ /* 0x000fe400078e0207 */
[----:B------:R-:W-:-:S03]  /*f180*/  IMAD.MOV.U32 R4, RZ, RZ, 0x1 ;  /* 0x00000001ff047424 */ /* 0x000fc600078e00ff */
[----:B------:R-:W-:Y:S02]  /*f190*/  SEL R7, R5, R0, !P3 ;  /* 0x0000000005077207 */ /* 0x000fe40005800000 */
[----:B------:R-:W-:-:S07]  /*f1a0*/  SEL R5, R0, R5, !P3 ;  /* 0x0000000500057207 */ /* 0x000fce0005800000 */
.L_x_298:
[----:B------:R-:W-:-:S08]  /*f1b0*/  NOP ;  /* 0x0000000000007918 */ /* 0x000fd00000000000 */
[----:B------:R-:W0:-:S00]  /*f1c0*/  USETMAXREG.DEALLOC.CTAPOOL 0x28 ;  /* 0x00000028000079c8 */ /* 0x000e0000080e0500 */
[----:B------:R-:W-:-:S13]  /*f1d0*/  ISETP.NE.AND P0, PT, RZ, UR8, PT ;  /* 0x00000008ff007c0c */ /* 0x000fda000bf05270 */
[----:B------:R-:W-:Y:S05]  /*f1e0*/  @P0 EXIT ;  /* 0x000000000000094d */ /* 0x000fea0003800000 */
[----:B0-----:R-:W-:Y:S01]  /*f1f0*/  LOP3.LUT P0, RZ, R4, 0xff, RZ, 0xc0, !PT ;  /* 0x000000ff04ff7812 */ /* 0x001fe2000780c0ff */
[----:B------:R-:W-:Y:S02]  /*f200*/  IMAD.MOV.U32 R11, RZ, RZ, 0x1 ;  /* 0x00000001ff0b7424 */ /* 0x000fe400078e00ff */
[----:B------:R-:W-:-:S10]  /*f210*/  IMAD.MOV.U32 R10, RZ, RZ, RZ ;  /* 0x000000ffff0a7224 */ /* 0x000fd400078e00ff */
[----:B------:R-:W-:Y:S05]  /*f220*/  @!P0 BRA `(.L_x_301) ;  /* 0x0000000c00608947 */ /* 0x000fea0003800000 */
[----:B------:R-:W0:Y:S01]  /*f230*/  S2UR UR12, SR_CgaCtaId ;  /* 0x00000000000c79c3 */ /* 0x000e220000008800 */
[----:B------:R-:W-:Y:S01]  /*f240*/  ULDC UR4, c[0x0][0x28c] ;  /* 0x0000a30000047ab9 */ /* 0x000fe20000000800 */
[----:B------:R-:W-:Y:S01]  /*f250*/  ULDC UR6, c[0x0][0x658] ;  /* 0x0001960000067ab9 */ /* 0x000fe20000000800 */
[----:B------:R-:W-:Y:S01]  /*f260*/  UIADD3 UR10, UR4, 0x7f, URZ ;  /* 0x0000007f040a7890 */ /* 0x000fe2000fffe03f */
[----:B------:R-:W-:Y:S01]  /*f270*/  BSSY B0, `(.L_x_301) ;  /* 0x00000d3000007945 */ /* 0x000fe20003800000 */
[----:B------:R-:W-:Y:S01]  /*f280*/  UMOV UR7, 0xffffffff ;  /* 0xffffffff00077882 */ /* 0x000fe20000000000 */
[----:B------:R-:W-:Y:S01]  /*f290*/  ULDC UR5, c[0x0][0x600] ;  /* 0x0001800000057ab9 */ /* 0x000fe20000000800 */
[----:B------:R-:W-:Y:S01]  /*f2a0*/  UMOV UR9, 0x1 ;  /* 0x0000000100097882 */ /* 0x000fe20000000000 */
[----:B------:R-:W-:Y:S01]  /*f2b0*/  USHF.L.U32 UR7, UR7, UR6, URZ ;  /* 0x0000000607077299 */ /* 0x000fe2000800063f */
[----:B------:R-:W-:Y:S01]  /*f2c0*/  IMAD.MOV.U32 R9, RZ, RZ, 0x1 ;  /* 0x00000001ff097424 */ /* 0x000fe200078e00ff */
[----:B------:R-:W-:Y:S01]  /*f2d0*/  UIADD3 UR4, UR5, -0x1, URZ ;  /* 0xffffffff05047890 */ /* 0x000fe2000fffe03f */
[----:B------:R-:W-:Y:S01]  /*f2e0*/  IMAD.MOV.U32 R11, RZ, RZ, 0x1 ;  /* 0x00000001ff0b7424 */ /* 0x000fe200078e00ff */
[----:B------:R-:W-:Y:S01]  /*f2f0*/  USHF.R.S32.HI UR11, URZ, 0x1f, UR10 ;  /* 0x0000001f3f0b7899 */ /* 0x000fe2000801140a */
[----:B------:R-:W-:Y:S01]  /*f300*/  IMAD.MOV.U32 R10, RZ, RZ, RZ ;  /* 0x000000ffff0a7224 */ /* 0x000fe200078e00ff */
[----:B------:R-:W-:Y:S01]  /*f310*/  ULDC UR8, c[0x0][0xc] ;  /* 0x0000030000087ab9 */ /* 0x000fe20000000800 */
[----:B------:R-:W-:-:S02]  /*f320*/  USHF.L.U32 UR5, UR9, UR6, URZ ;  /* 0x0000000609057299 */ /* 0x000fc4000800063f */
[----:B------:R-:W-:Y:S01]  /*f330*/  ULEA.HI UR11, UR11, UR10, URZ, 0x7 ;  /* 0x0000000a0b0b7291 */ /* 0x000fe2000f8f383f */
[----:B------:R-:W-:Y:S01]  /*f340*/  ULDC UR9, c[0x0][0x10] ;  /* 0x0000040000097ab9 */ /* 0x000fe20000000800 */
[----:B------:R-:W-:Y:S02]  /*f350*/  ULOP3.LUT UR6, URZ, UR7, URZ, 0x33, !UPT ;  /* 0x000000073f067292 */ /* 0x000fe4000f8e333f */
[----:B------:R-:W-:Y:S01]  /*f360*/  UIMAD.WIDE.U32 UR8, UR8, UR9, URZ ;  /* 0x00000009080872a5 */ /* 0x000fe2000f8e003f */
[----:B------:R-:W-:Y:S01]  /*f370*/  ULDC UR7, c[0x0][0x14] ;  /* 0x0000050000077ab9 */ /* 0x000fe20000000800 */
[----:B------:R-:W-:Y:S01]  /*f380*/  USHF.R.S32.HI UR20, URZ, 0x7, UR11 ;  /* 0x000000073f147899 */ /* 0x000fe2000801140b */
[----:B0-----:R-:W-:Y:S01]  /*f390*/  IMAD.U32 R8, RZ, RZ, UR12 ;  /* 0x0000000cff087e24 */ /* 0x001fe2000f8e00ff */
[----:B------:R-:W-:Y:S02]  /*f3a0*/  UIMAD.WIDE.U32 UR24, UR8, UR7, URZ ;  /* 0x00000007081872a5 */ /* 0x000fe4000f8e003f */
[----:B------:R-:W-:-:S02]  /*f3b0*/  UIMAD UR18, UR9, UR7, URZ ;  /* 0x00000007091272a4 */ /* 0x000fc4000f8e023f */
[----:B------:R-:W-:Y:S02]  /*f3c0*/  ULOP3.LUT UR23, UR13, 0x2, URZ, 0xfc, !UPT ;  /* 0x000000020d177892 */ /* 0x000fe4000f8efc3f */
[----:B------:R-:W-:Y:S02]  /*f3d0*/  UIADD3 UR18, UR25, UR18, URZ ;  /* 0x0000001219127290 */ /* 0x000fe4000fffe03f */
[----:B------:R-:W-:Y:S01]  /*f3e0*/  UIADD3 UR28, UR20, 0x1, URZ ;  /* 0x00000001141c7890 */ /* 0x000fe2000fffe03f */
[----:B------:R-:W-:-:S11]  /*f3f0*/  ULDC.64 UR26, c[0x0][0x198] ;  /* 0x00006600001a7ab9 */ /* 0x000fd60000000a00 */
.L_x_312:
[----:B------:R-:W-:-:S03]  /*f400*/  UMOV UR7, 0xffffffff ;  /* 0xffffffff00077882 */ /* 0x000fc60000000000 */
[----:B------:R-:W-:Y:S05]  /*f410*/  BRA.DIV UR7, `(.L_x_302) ;  /* 0x0000000e07e07947 */ /* 0x000fea000b800000 */
[----:B------:R-:W-:-:S13]  /*f420*/  ELECT P0, URZ, PT ;  /* 0x00000000003f782f */ /* 0x000fda0003800000 */
.L_x_323:
[----:B------:R-:W0:Y:S01]  /*f430*/  LDC R0, c[0x0][0x28c] ;  /* 0x0000a300ff007b82 */ /* 0x000e220000000800 */
[----:B------:R-:W-:Y:S01]  /*f440*/  BSSY B1, `(.L_x_303) ;  /* 0x000003c000017945 */ /* 0x000fe20003800000 */
[----:B0-----:R-:W-:-:S13]  /*f450*/  ISETP.LT.OR P0, PT, R0, 0x1, !P0 ;  /* 0x000000010000780c */ /* 0x001fda0004701670 */
[----:B------:R-:W-:Y:S05]  /*f460*/  @P0 BRA `(.L_x_304) ;  /* 0x0000000000e40947 */ /* 0x000fea0003800000 */
[----:B------:R-:W-:Y:S02]  /*f470*/  IMAD R5, R5, 0x8, R8 ;  /* 0x0000000805057824 */ /* 0x000fe400078e0208 */
[----:B------:R-:W-:Y:S02]  /*f480*/  IMAD.SHL.U32 R7, R7, 0x100, RZ ;  /* 0x0000010007077824 */ /* 0x000fe400078e00ff */
[----:B------:R-:W-:Y:S02]  /*f490*/  IMAD.MOV.U32 R13, RZ, RZ, RZ ;  /* 0x000000ffff0d7224 */ /* 0x000fe400078e00ff */
[----:B------:R-:W-:Y:S02]  /*f4a0*/  IMAD.U32 R15, RZ, RZ, UR28 ;  /* 0x0000001cff0f7e24 */ /* 0x000fe4000f8e00ff */
[----:B------:R-:W-:Y:S02]  /*f4b0*/  IMAD.MOV.U32 R0, RZ, RZ, R11 ;  /* 0x000000ffff007224 */ /* 0x000fe400078e000b */
[----:B------:R-:W-:-:S02]  /*f4c0*/  IMAD.MOV.U32 R3, RZ, RZ, R10 ;  /* 0x000000ffff037224 */ /* 0x000fc400078e000a */
[----:B------:R-:W-:-:S07]  /*f4d0*/  IMAD.SHL.U32 R12, R5, 0x10, RZ ;  /* 0x00000010050c7824 */ /* 0x000fce00078e00ff */
.L_x_307:
[----:B------:R-:W0:Y:S01]  /*f4e0*/  S2UR UR7, SR_CgaCtaId ;  /* 0x00000000000779c3 */ /* 0x000e220000008800 */
[----:B------:R-:W1:Y:S01]  /*f4f0*/  S2R R4, SR_TID.X ;  /* 0x0000000000047919 */ /* 0x000e620000002100 */
[----:B------:R-:W-:Y:S02]  /*f500*/  MOV R5, 0x400 ;  /* 0x0000040000057802 */ /* 0x000fe40000000f00 */
[----:B------:R-:W-:Y:S01]  /*f510*/  SHF.L.U32 R2, R0, 0x1f, RZ ;  /* 0x0000001f00027819 */ /* 0x000fe200000006ff */
[----:B0-----:R-:W-:-:S05]  /*f520*/  IMAD.U32 R8, RZ, RZ, UR7 ;  /* 0x00000007ff087e24 */ /* 0x001fca000f8e00ff */
[----:B------:R-:W-:Y:S02]  /*f530*/  LEA R14, R8, R5, 0x18 ;  /* 0x00000005080e7211 */ /* 0x000fe400078ec0ff */
[----:B-1----:R-:W-:-:S03]  /*f540*/  LOP3.LUT P1, RZ, R4, 0x7f, RZ, 0xc0, !PT ;  /* 0x0000007f04ff7812 */ /* 0x002fc6000782c0ff */
[----:B------:R-:W-:-:S04]  /*f550*/  IMAD R5, R3, 0x8, R14 ;  /* 0x0000000803057824 */ /* 0x000fc800078e020e */
[----:B------:R-:W0:Y:S06]  /*f560*/  SYNCS.PHASECHK.TRANS64.TRYWAIT P0, [R5+URZ+0x20], R2 ;  /* 0x00002002050075a7 */ /* 0x000e2c000800017f */
[----:B------:R-:W1:Y:S01]  /*f570*/  @!P1 LDC R4, c[0x0][0x500] ;  /* 0x00014000ff049b82 */ /* 0x000e620000000800 */
[----:B0-----:R-:W-:Y:S05]  /*f580*/  @!P0 BRA `(.L_x_305) ;  /* 0x0000000c00a48947 */ /* 0x001fea0003800000 */
.L_x_324:
[----:B------:R-:W-:Y:S01]  /*f590*/  UPRMT UR7, UR23, 0x9910, URZ ;  /* 0x0000991017077896 */ /* 0x000fe2000800003f */
[----:B-1----:R1:W-:Y:S03]  /*f5a0*/  @!P1 SYNCS.ARRIVE.TRANS64 RZ, [R5+URZ], R4 ;  /* 0x0000000405ff99a7 */ /* 0x0023e6000800003f */
[----:B------:R-:W-:-:S06]  /*f5b0*/  UISETP.NE.AND UP0, UPT, UR7, 0x2, UPT ;  /* 0x000000020700788c */ /* 0x000fcc000bf05270 */
[----:B------:R-:W-:-:S13]  /*f5c0*/  PLOP3.LUT P0, PT, PT, PT, UP0, 0x80, 0x0 ;  /* 0x000000000000781c */ /* 0x000fda0003f0f008 */
[----:B-1----:R-:W-:Y:S05]  /*f5d0*/  @P0 BRA `(.L_x_306) ;  /* 0x0000000000040947 */ /* 0x002fea0003800000 */
[----:B------:R-:W-:Y:S01]  /*f5e0*/  BPT.TRAP 0x1 ;  /* 0x000000040000795c */ /* 0x000fe20000300000 */
.L_x_306:
[----:B0-----:R-:W-:Y:S01]  /*f5f0*/  IMAD R2, R3, 0x8, R8 ;  /* 0x0000000803027824 */ /* 0x001fe200078e0208 */
[----:B------:R-:W-:Y:S01]  /*f600*/  R2UR UR9, R5 ;  /* 0x00000000050972ca */ /* 0x000fe200000e0000 */
[----:B------:R-:W-:Y:S01]  /*f610*/  VIADD R15, R15, 0xffffffff ;  /* 0xffffffff0f0f7836 */ /* 0x000fe20000000000 */
[----:B------:R-:W-:Y:S01]  /*f620*/  UIADD3 UR14, UP0, UR26, 0xf0, URZ ;  /* 0x000000f01a0e7890 */ /* 0x000fe2000ff1e03f */
[--C-:B------:R-:W-:Y:S01]  /*f630*/  IMAD.U32 R2, R2, 0x800, R14.reuse ;  /* 0x0000080002027824 */ /* 0x100fe200078e000e */
[----:B------:R-:W-:Y:S01]  /*f640*/  R2UR UR11, R12 ;  /* 0x000000000c0b72ca */ /* 0x000fe200000e0000 */
[----:B------:R-:W-:Y:S01]  /*f650*/  IMAD R14, R3, 0x8000, R14 ;  /* 0x00008000030e7824 */ /* 0x000fe200078e020e */
[----:B------:R-:W-:Y:S01]  /*f660*/  R2UR UR10, R13 ;  /* 0x000000000d0a72ca */ /* 0x000fe200000e0000 */
[----:B------:R-:W-:Y:S01]  /*f670*/  UIADD3 UR30, UP1, UR26, 0x1f0, URZ ;  /* 0x000001f01a1e7890 */ /* 0x000fe2000ff3e03f */
[----:B------:R-:W-:Y:S01]  /*f680*/  R2UR UR7, R2 ;  /* 0x00000000020772ca */ /* 0x000fe200000e0000 */
[----:B------:R-:W-:Y:S01]  /*f690*/  UIADD3.X UR15, URZ, UR27, URZ, UP0, !UPT ;  /* 0x0000001b3f0f7290 */ /* 0x000fe200087fe43f */
[----:B------:R-:W-:Y:S01]  /*f6a0*/  R2UR UR8, R14 ;  /* 0x000000000e0872ca */ /* 0x000fe200000e0000 */
[----:B------:R-:W-:Y:S01]  /*f6b0*/  VIADD R3, R3, 0x1 ;  /* 0x0000000103037836 */ /* 0x000fe20000000000 */
[----:B------:R-:W-:Y:S01]  /*f6c0*/  R2UR UR12, R6 ;  /* 0x00000000060c72ca */ /* 0x000fe200000e0000 */
[----:B------:R-:W-:Y:S01]  /*f6d0*/  UIADD3.X UR31, URZ, UR27, URZ, UP1, !UPT ;  /* 0x0000001b3f1f7290 */ /* 0x000fe20008ffe43f */
[----:B------:R-:W-:Y:S01]  /*f6e0*/  R2UR UR21, R7 ;  /* 0x00000000071572ca */ /* 0x000fe200000e0000 */
[----:B------:R-:W-:Y:S01]  /*f6f0*/  UMOV UR22, 0xff0000 ;  /* 0x00ff000000167882 */ /* 0x000fe20000000000 */
[----:B------:R-:W-:Y:S01]  /*f700*/  ISETP.GT.AND P1, PT, R15, 0x1, PT ;  /* 0x000000010f00780c */ /* 0x000fe20003f24270 */
[----:B------:R-:W-:Y:S01]  /*f710*/  UMOV UR16, 0x0 ;  /* 0x0000000000107882 */ /* 0x000fe20000000000 */
[----:B------:R-:W-:Y:S01]  /*f720*/  UMOV UR17, 0x10000000 ;  /* 0x1000000000117882 */ /* 0x000fe20000000000 */
[----:B------:R-:W-:Y:S01]  /*f730*/  ISETP.NE.AND P0, PT, R3, 0x4, PT ;  /* 0x000000040300780c */ /* 0x000fe20003f05270 */
[----:B------:R-:W-:Y:S01]  /*f740*/  VIADD R13, R13, 0x80 ;  /* 0x000000800d0d7836 */ /* 0x000fe20000000000 */
[----:B------:R-:W-:-:S02]  /*f750*/  UIADD3 UR7, UR7, 0x100, URZ ;  /* 0x0000010007077890 */ /* 0x000fc4000fffe03f */
[----:B------:R-:W-:Y:S01]  /*f760*/  UIADD3 UR19, UR8, 0x10100, URZ ;  /* 0x0001010008137890 */ /* 0x000fe2000fffe03f */
[----:B------:R-:W-:Y:S02]  /*f770*/  SEL R5, RZ, 0x1, P0 ;  /* 0x00000001ff057807 */ /* 0x000fe40000000000 */
[----:B------:R-:W-:Y:S02]  /*f780*/  SEL R3, R3, RZ, P0 ;  /* 0x000000ff03037207 */ /* 0x000fe40000000000 */
[----:B------:R-:W-:Y:S01]  /*f790*/  UMOV UR8, UR7 ;  /* 0x0000000700087c82 */ /* 0x000fe20008000000 */
[----:B------:R-:W-:Y:S01]  /*f7a0*/  LOP3.LUT R0, R0, R5, RZ, 0x3c, !PT ;  /* 0x0000000500007212 */ /* 0x000fe200078e3cff */
[----:B------:R0:W-:Y:S02]  /*f7b0*/  UTMALDG.3D.MULTICAST [UR8], [UR14], UR22, desc[UR16] ;  /* 0x000010080e0073b4 */ /* 0x0001e40008011816 */
[----:B0-----:R-:W-:Y:S01]  /*f7c0*/  UMOV UR8, UR19 ;  /* 0x0000001300087c82 */ /* 0x001fe20008000000 */
[----:B------:R-:W-:-:S02]  /*f7d0*/  UMOV UR11, UR21 ;  /* 0x00000015000b7c82 */ /* 0x000fc40008000000 */
[----:B------:R0:W-:Y:S02]  /*f7e0*/  UTMALDG.3D [UR8], [UR30], desc[UR16] ;  /* 0x000010081e0075b4 */ /* 0x0001e40008011000 */
[----:B0-----:R-:W-:Y:S05]  /*f7f0*/  @P1 BRA `(.L_x_307) ;  /* 0xfffffffc00381947 */ /* 0x001fea000383ffff */
.L_x_304:
[----:B------:R-:W-:Y:S05]  /*f800*/  BSYNC B1 ;  /* 0x0000000000017941 */ /* 0x000fea0003800000 */
.L_x_303:
[----:B------:R-:W2:Y:S01]  /*f810*/  LDL.LU R16, [R1+0x74] ;  /* 0x0000740001107983 */ /* 0x000ea20000300800 */
[----:B------:R-:W-:Y:S01]  /*f820*/  LOP3.LUT P2, RZ, R9, 0xff, RZ, 0xc0, !PT ;  /* 0x000000ff09ff7812 */ /* 0x000fe2000784c0ff */
[----:B------:R-:W-:Y:S01]  /*f830*/  VIADD R10, R10, UR20 ;  /* 0x000000140a0a7c36 */ /* 0x000fe20008000000 */
[----:B------:R-:W-:Y:S01]  /*f840*/  ULDC.64 UR8, c[0x0][0x650] ;  /* 0x0001940000087ab9 */ /* 0x000fe20000000a00 */
[----:B------:R-:W3:Y:S01]  /*f850*/  LDL.LU R14, [R1+0x78] ;  /* 0x00007800010e7983 */ /* 0x000ee20000300800 */
[----:B------:R-:W-:Y:S01]  /*f860*/  IMAD.U32 R2, RZ, RZ, UR20 ;  /* 0x00000014ff027e24 */ /* 0x000fe2000f8e00ff */
[----:B------:R-:W-:Y:S01]  /*f870*/  BSSY B1, `(.L_x_308) ;  /* 0x0000070000017945 */ /* 0x000fe20003800000 */
[----:B------:R-:W-:Y:S01]  /*f880*/  SHF.R.U32.HI R0, RZ, 0x2, R10 ;  /* 0x00000002ff007819 */ /* 0x000fe2000001160a */
[----:B------:R-:W-:Y:S01]  /*f890*/  IMAD.MOV.U32 R5, RZ, RZ, -0x1 ;  /* 0xffffffffff057424 */ /* 0x000fe200078e00ff */
[----:B------:R-:W-:Y:S01]  /*f8a0*/  ISETP.GT.U32.AND P0, PT, R10, 0x3, PT ;  /* 0x000000030a00780c */ /* 0x000fe20003f04070 */
[----:B------:R-:W-:Y:S01]  /*f8b0*/  IMAD.MOV.U32 R7, RZ, RZ, -0x1 ;  /* 0xffffffffff077424 */ /* 0x000fe200078e00ff */
[----:B------:R-:W-:Y:S01]  /*f8c0*/  LOP3.LUT R0, R0, 0x1, RZ, 0xc0, !PT ;  /* 0x0000000100007812 */ /* 0x000fe200078ec0ff */
[----:B------:R-:W-:Y:S01]  /*f8d0*/  IMAD.MOV.U32 R6, RZ, RZ, -0x1 ;  /* 0xffffffffff067424 */ /* 0x000fe200078e00ff */
[----:B------:R-:W-:Y:S01]  /*f8e0*/  ISETP.LT.U32.AND P0, PT, R2, 0x4, P0 ;  /* 0x000000040200780c */ /* 0x000fe20000701070 */
[----:B------:R-:W0:Y:S01]  /*f8f0*/  @P2 S2R R8, SR_CgaCtaId ;  /* 0x0000000000082919 */ /* 0x000e220000008800 */
[----:B------:R-:W-:-:S02]  /*f900*/  @P2 MOV R3, 0x400 ;  /* 0x0000040000032802 */ /* 0x000fc40000000f00 */
[----:B------:R-:W-:Y:S01]  /*f910*/  ISETP.NE.U32.AND P1, PT, R0, 0x1, PT ;  /* 0x000000010000780c */ /* 0x000fe20003f25070 */
[----:B------:R-:W-:Y:S01]  /*f920*/  IMAD.U32 R0, RZ, RZ, UR20 ;  /* 0x00000014ff007e24 */ /* 0x000fe2000f8e00ff */
[----:B------:R-:W-:Y:S02]  /*f930*/  LOP3.LUT R10, R10, 0x3, RZ, 0xc0, !PT ;  /* 0x000000030a0a7812 */ /* 0x000fe400078ec0ff */
[----:B------:R-:W-:Y:S02]  /*f940*/  PRMT R9, RZ, 0x7610, R9 ;  /* 0x00007610ff097816 */ /* 0x000fe40000000009 */
[----:B------:R-:W-:Y:S02]  /*f950*/  ISETP.GT.U32.AND P1, PT, R0, 0x3, !P1 ;  /* 0x000000030000780c */ /* 0x000fe40004f24070 */
[----:B------:R-:W-:Y:S02]  /*f960*/  SEL R0, RZ, 0x1, !P0 ;  /* 0x00000001ff007807 */ /* 0x000fe40004000000 */
[----:B------:R-:W-:-:S04]  /*f970*/  SEL R2, RZ, 0x1, !P1 ;  /* 0x00000001ff027807 */ /* 0x000fc80004800000 */
[--C-:B------:R-:W-:Y:S02]  /*f980*/  LOP3.LUT R11, R2, R11, R0.reuse, 0x96, !PT ;  /* 0x0000000b020b7212 */ /* 0x100fe400078e9600 */
[----:B------:R-:W-:Y:S02]  /*f990*/  PRMT R0, RZ, 0x7610, R0 ;  /* 0x00007610ff007816 */ /* 0x000fe40000000000 */
[----:B0-----:R-:W-:-:S04]  /*f9a0*/  @P2 LEA R3, R8, R3, 0x18 ;  /* 0x0000000308032211 */ /* 0x001fc800078ec0ff */
[----:B------:R0:W-:Y:S01]  /*f9b0*/  @P2 SYNCS.ARRIVE.TRANS64.A1T0 RZ, [R3+URZ+0x58], RZ ;  /* 0x000058ff03ff29a7 */ /* 0x0001e2000810003f */
[----:B---3--:R-:W-:-:S04]  /*f9c0*/  IADD3 R14, P2, R14, UR24, RZ ;  /* 0x000000180e0e7c10 */ /* 0x008fc8000ff5e0ff */
[----:B--2---:R-:W-:Y:S01]  /*f9d0*/  IADD3.X R16, R16, UR18, RZ, P2, !PT ;  /* 0x0000001210107c10 */ /* 0x004fe200097fe4ff */
[----:B------:R0:W-:Y:S01]  /*f9e0*/  STL [R1+0x78], R14 ;  /* 0x0000780e01007387 */ /* 0x0001e20000100800 */
[----:B------:R-:W-:-:S03]  /*f9f0*/  ISETP.GE.U32.AND P2, PT, R14, UR8, PT ;  /* 0x000000080e007c0c */ /* 0x000fc6000bf46070 */
[----:B------:R0:W-:Y:S01]  /*fa00*/  STL [R1+0x74], R16 ;  /* 0x0000741001007387 */ /* 0x0001e20000100800 */
[----:B------:R-:W-:-:S13]  /*fa10*/  ISETP.GE.U32.AND.EX P0, PT, R16, UR9, PT, P2 ;  /* 0x0000000910007c0c */ /* 0x000fda000bf06120 */
[----:B0-----:R-:W-:Y:S05]  /*fa20*/  @P0 BRA `(.L_x_309) ;  /* 0x0000000400500947 */ /* 0x001fea0003800000 */
[----:B------:R-:W-:Y:S01]  /*fa30*/  ULDC.64 UR8, c[0x0][0x628] ;  /* 0x00018a0000087ab9 */ /* 0x000fe20000000a00 */
[----:B------:R-:W0:Y:S01]  /*fa40*/  S2R R12, SR_CTAID.X ;  /* 0x00000000000c7919 */ /* 0x000e220000002500 */
[----:B------:R-:W-:Y:S01]  /*fa50*/  ISETP.NE.U32.AND P0, PT, RZ, UR8, PT ;  /* 0x00000008ff007c0c */ /* 0x000fe2000bf05070 */
[----:B------:R-:W-:Y:S01]  /*fa60*/  ULDC UR10, c[0x0][0x630] ;  /* 0x00018c00000a7ab9 */ /* 0x000fe20000000800 */
[----:B------:R-:W-:Y:S01]  /*fa70*/  IMAD.MOV.U32 R2, RZ, RZ, R14 ;  /* 0x000000ffff027224 */ /* 0x000fe200078e000e */
[----:B------:R-:W1:Y:S01]  /*fa80*/  S2R R0, SR_CTAID.Y ;  /* 0x0000000000007919 */ /* 0x000e620000002600 */
[----:B------:R-:W-:Y:S01]  /*fa90*/  ISETP.NE.AND.EX P0, PT, RZ, UR9, PT, P0 ;  /* 0x00000009ff007c0c */ /* 0x000fe2000bf05300 */
[----:B------:R-:W-:-:S12]  /*faa0*/  IMAD.MOV.U32 R3, RZ, RZ, R16 ;  /* 0x000000ffff037224 */ /* 0x000fd800078e0010 */
[----:B------:R-:W-:Y:S05]  /*fab0*/  @!P0 BRA `(.L_x_310) ;  /* 0x0000000000288947 */ /* 0x000fea0003800000 */
[----:B------:R-:W-:Y:S02]  /*fac0*/  ULDC UR7, c[0x0][0x634] ;  /* 0x00018d0000077ab9 */ /* 0x000fe40000000800 */
[----:B------:R-:W-:-:S05]  /*fad0*/  IADD3 R7, P0, R14, UR7, RZ ;  /* 0x000000070e077c10 */ /* 0x000fca000ff1e0ff */
[----:B------:R-:W-:-:S04]  /*fae0*/  IMAD.X R13, RZ, RZ, R16, P0 ;  /* 0x000000ffff0d7224 */ /* 0x000fc800000e0610 */
[----:B------:R-:W-:-:S04]  /*faf0*/  IMAD.WIDE.U32 R4, R13, UR8, RZ ;  /* 0x000000080d047c25 */ /* 0x000fc8000f8e00ff */
[----:B------:R-:W-:-:S04]  /*fb00*/  IMAD.WIDE.U32 R4, P0, R7, UR9, R4 ;  /* 0x0000000907047c25 */ /* 0x000fc8000f800004 */
[----:B------:R-:W-:-:S04]  /*fb10*/  IMAD.WIDE.U32 R6, R7, UR8, RZ ;  /* 0x0000000807067c25 */ /* 0x000fc8000f8e00ff */
[----:B------:R-:W-:Y:S01]  /*fb20*/  IMAD.X R3, RZ, RZ, RZ, P0 ;  /* 0x000000ffff037224 */ /* 0x000fe200000e06ff */
[----:B------:R-:W-:Y:S01]  /*fb30*/  IADD3 RZ, P0, R7, R4, RZ ;  /* 0x0000000407ff7210 */ /* 0x000fe20007f1e0ff */
[----:B------:R-:W-:-:S04]  /*fb40*/  IMAD.MOV.U32 R2, RZ, RZ, R5 ;  /* 0x000000ffff027224 */ /* 0x000fc800078e0005 */
[----:B------:R-:W-:-:S08]  /*fb50*/  IMAD.WIDE.U32.X R2, R13, UR9, R2, P0 ;  /* 0x000000090d027c25 */ /* 0x000fd000080e0402 */
.L_x_310:
[--C-:B------:R-:W-:Y:S01]  /*fb60*/  SHF.R.U64 R6, R2, UR10, R3.reuse ;  /* 0x0000000a02067c19 */ /* 0x100fe20008001203 */
[----:B------:R-:W-:Y:S01]  /*fb70*/  ULDC.64 UR8, c[0x0][0x620] ;  /* 0x0001880000087ab9 */ /* 0x000fe20000000a00 */
[----:B------:R-:W-:Y:S01]  /*fb80*/  SHF.R.U32.HI R2, RZ, UR10, R3 ;  /* 0x0000000aff027c19 */ /* 0x000fe20008011603 */
[----:B------:R-:W-:Y:S01]  /*fb90*/  IMAD.MOV.U32 R3, RZ, RZ, R16 ;  /* 0x000000ffff037224 */ /* 0x000fe200078e0010 */
[----:B------:R-:W-:Y:S01]  /*fba0*/  IADD3 R5, P0, RZ, -R6, RZ ;  /* 0x80000006ff057210 */ /* 0x000fe20007f1e0ff */
[----:B------:R-:W-:Y:S01]  /*fbb0*/  ULDC UR7, c[0x0][0x150] ;  /* 0x0000540000077ab9 */ /* 0x000fe20000000800 */
[----:B0-----:R-:W-:Y:S01]  /*fbc0*/  I2FP.F32.U32 R7, R12 ;  /* 0x0000000c00077245 */ /* 0x001fe20000201000 */
[----:B------:R-:W0:Y:S01]  /*fbd0*/  LDC R19, c[0x0][0x144] ;  /* 0x00005100ff137b82 */ /* 0x000e220000000800 */
[----:B------:R-:W-:Y:S01]  /*fbe0*/  ULDC.64 UR10, c[0x0][0x640] ;  /* 0x00019000000a7ab9 */ /* 0x000fe20000000a00 */
[----:B------:R-:W-:Y:S01]  /*fbf0*/  IMAD.X R2, RZ, RZ, ~R2, P0 ;  /* 0x000000ffff027224 */ /* 0x000fe200000e0e02 */
[----:B------:R-:W-:-:S03]  /*fc00*/  ISETP.NE.U32.AND P0, PT, RZ, UR10, PT ;  /* 0x0000000aff007c0c */ /* 0x000fc6000bf05070 */
[----:B------:R-:W-:Y:S01]  /*fc10*/  IMAD R4, R2, UR8, RZ ;  /* 0x0000000802047c24 */ /* 0x000fe2000f8e02ff */
[----:B------:R-:W-:Y:S01]  /*fc20*/  ISETP.NE.AND.EX P0, PT, RZ, UR11, PT, P0 ;  /* 0x0000000bff007c0c */ /* 0x000fe2000bf05300 */
[----:B------:R-:W-:Y:S01]  /*fc30*/  IMAD.MOV.U32 R2, RZ, RZ, R14 ;  /* 0x000000ffff027224 */ /* 0x000fe200078e000e */
[----:B------:R-:W2:Y:S03]  /*fc40*/  LDC R13, c[0x0][0x148] ;  /* 0x00005200ff0d7b82 */ /* 0x000ea60000000800 */
[----:B------:R-:W-:Y:S01]  /*fc50*/  IMAD.WIDE.U32 R2, R5, UR8, R2 ;  /* 0x0000000805027c25 */ /* 0x000fe2000f8e0002 */
[----:B------:R-:W-:-:S03]  /*fc60*/  ULDC UR8, c[0x0][0x154] ;  /* 0x0000550000087ab9 */ /* 0x000fc60000000800 */
[----:B------:R-:W-:Y:S02]  /*fc70*/  IMAD R5, R5, UR9, R4 ;  /* 0x0000000905057c24 */ /* 0x000fe4000f8e0204 */
[----:B------:R-:W-:Y:S01]  /*fc80*/  FMUL R4, R7, UR7 ;  /* 0x0000000707047c20 */ /* 0x000fe20008400000 */
[----:B------:R-:W-:Y:S01]  /*fc90*/  ULDC UR7, c[0x0][0x618] ;  /* 0x0001860000077ab9 */ /* 0x000fe20000000800 */
[----:B------:R-:W-:Y:S01]  /*fca0*/  ULDC UR9, c[0x0][0x608] ;  /* 0x0001820000097ab9 */ /* 0x000fe20000000800 */
[----:B------:R-:W-:-:S03]  /*fcb0*/  IMAD.IADD R3, R3, 0x1, R5 ;  /* 0x0000000103037824 */ /* 0x000fc600078e0205 */
[----:B------:R-:W3:Y:S02]  /*fcc0*/  F2I.U32.TRUNC.NTZ R4, R4 ;  /* 0x0000000400047305 */ /* 0x000ee4000020f000 */
[----:B------:R-:W-:Y:S02]  /*fcd0*/  SHF.R.U64 R7, R2, UR7, R3 ;  /* 0x0000000702077c19 */ /* 0x000fe40008001203 */
[----:B-1----:R-:W-:-:S05]  /*fce0*/  I2FP.F32.U32 R2, R0 ;  /* 0x0000000000027245 */ /* 0x002fca0000201000 */
[----:B------:R-:W-:Y:S01]  /*fcf0*/  FMUL R5, R2, UR8 ;  /* 0x0000000802057c20 */ /* 0x000fe20008400000 */
[----:B------:R-:W-:Y:S01]  /*fd00*/  SHF.R.U32.HI R2, RZ, UR7, R3 ;  /* 0x00000007ff027c19 */ /* 0x000fe20008011603 */
[----:B------:R-:W-:Y:S02]  /*fd10*/  ULDC UR7, c[0x0][0x658] ;  /* 0x0001960000077ab9 */ /* 0x000fe40000000800 */
[----:B------:R1:W4:Y:S01]  /*fd20*/  F2I.U32.TRUNC.NTZ R16, R5 ;  /* 0x0000000500107305 */ /* 0x000322000020f000 */
[----:B------:R-:W-:Y:S01]  /*fd30*/  SHF.R.U64 R15, R7, UR9, R2 ;  /* 0x00000009070f7c19 */ /* 0x000fe20008001202 */
[----:B---3--:R-:W-:Y:S01]  /*fd40*/  IMAD.MOV R4, RZ, RZ, -R4 ;  /* 0x000000ffff047224 */ /* 0x008fe200078e0a04 */
[----:B------:R-:W-:-:S03]  /*fd50*/  SHF.R.U32.HI R2, RZ, UR9, R2 ;  /* 0x00000009ff027c19 */ /* 0x000fc60008011602 */
[----:B0-----:R-:W-:Y:S01]  /*fd60*/  IMAD R12, R19, R4, R12 ;  /* 0x00000004130c7224 */ /* 0x001fe200078e020c */
[--C-:B------:R-:W-:Y:S02]  /*fd70*/  SHF.R.U64 R14, R15, UR7, R2.reuse ;  /* 0x000000070f0e7c19 */ /* 0x100fe40008001202 */
[----:B------:R-:W-:-:S03]  /*fd80*/  SHF.R.U32.HI R17, RZ, UR7, R2 ;  /* 0x00000007ff117c19 */ /* 0x000fc60008011602 */
[----:B------:R-:W-:Y:S02]  /*fd90*/  IMAD.MOV.U32 R2, RZ, RZ, R14 ;  /* 0x000000ffff027224 */ /* 0x000fe400078e000e */
[----:B------:R-:W-:Y:S01]  /*fda0*/  IMAD.MOV.U32 R3, RZ, RZ, R17 ;  /* 0x000000ffff037224 */ /* 0x000fe200078e0011 */
[----:B-12-4-:R-:W-:Y:S06]  /*fdb0*/  @!P0 BRA `(.L_x_311) ;  /* 0x0000000000288947 */ /* 0x016fec0003800000 */
[----:B------:R-:W-:Y:S02]  /*fdc0*/  ULDC UR7, c[0x0][0x64c] ;  /* 0x0001930000077ab9 */ /* 0x000fe40000000800 */
[----:B------:R-:W-:-:S05]  /*fdd0*/  IADD3 R3, P0, R14, UR7, RZ ;  /* 0x000000070e037c10 */ /* 0x000fca000ff1e0ff */
[----:B------:R-:W-:-:S04]  /*fde0*/  IMAD.X R17, RZ, RZ, R17, P0 ;  /* 0x000000ffff117224 */ /* 0x000fc800000e0611 */
[----:B------:R-:W-:-:S04]  /*fdf0*/  IMAD.WIDE.U32 R4, R17, UR10, RZ ;  /* 0x0000000a11047c25 */ /* 0x000fc8000f8e00ff */
[----:B------:R-:W-:-:S04]  /*fe00*/  IMAD.WIDE.U32 R4, P0, R3, UR11, R4 ;  /* 0x0000000b03047c25 */ /* 0x000fc8000f800004 */
[----:B------:R-:W-:-:S04]  /*fe10*/  IMAD.WIDE.U32 R2, R3, UR10, RZ ;  /* 0x0000000a03027c25 */ /* 0x000fc8000f8e00ff */
[----:B------:R-:W-:Y:S01]  /*fe20*/  IMAD.MOV.U32 R2, RZ, RZ, R5 ;  /* 0x000000ffff027224 */ /* 0x000fe200078e0005 */
[----:B------:R-:W-:Y:S01]  /*fe30*/  IADD3 RZ, P1, R3, R4, RZ ;  /* 0x0000000403ff7210 */ /* 0x000fe20007f3e0ff */
[----:B------:R-:W-:-:S04]  /*fe40*/  IMAD.X R3, RZ, RZ, RZ, P0 ;  /* 0x000000ffff037224 */ /* 0x000fc800000e06ff */
[----:B------:R-:W-:-:S08]  /*fe50*/  IMAD.WIDE.U32.X R2, R17, UR11, R2, P1 ;  /* 0x0000000b11027c25 */ /* 0x000fd000088e0402 */
.L_x_311:
[----:B------:R-:W-:Y:S01]  /*fe60*/  ULDC UR7, c[0x0][0x648] ;  /* 0x0001920000077ab9 */ /* 0x000fe20000000800 */
[----:B------:R-:W-:Y:S01]  /*fe70*/  LOP3.LUT R15, R15, UR6, RZ, 0xc0, !PT ;  /* 0x000000060f0f7c12 */ /* 0x000fe2000f8ec0ff */
[----:B------:R-:W-:Y:S01]  /*fe80*/  IMAD.MOV R16, RZ, RZ, -R16 ;  /* 0x000000ffff107224 */ /* 0x000fe200078e0a10 */
[----:B------:R-:W-:Y:S01]  /*fe90*/  SHF.R.U64 R2, R2, UR7, R3 ;  /* 0x0000000702027c19 */ /* 0x000fe20008001203 */
[----:B------:R-:W-:Y:S01]  /*fea0*/  ULDC UR7, c[0x0][0x638] ;  /* 0x00018e0000077ab9 */ /* 0x000fe20000000800 */
[----:B------:R-:W-:Y:S01]  /*feb0*/  LOP3.LUT R7, R7, UR4, RZ, 0xc0, !PT ;  /* 0x0000000407077c12 */ /* 0x000fe2000f8ec0ff */
[----:B------:R-:W-:Y:S01]  /*fec0*/  @P3 IMAD R12, R13, R16, R0 ;  /* 0x000000100d0c3224 */ /* 0x000fe200078e0200 */
[----:B------:R-:W-:Y:S01]  /*fed0*/  ULDC UR8, c[0x0][0x610] ;  /* 0x0001840000087ab9 */ /* 0x000fe20000000800 */
[----:B------:R-:W-:Y:S02]  /*fee0*/  IMAD.MOV R3, RZ, RZ, -R2 ;  /* 0x000000ffff037224 */ /* 0x000fe400078e0a02 */
[----:B------:R-:W-:-:S02]  /*fef0*/  IMAD R5, R2, UR5, R15 ;  /* 0x0000000502057c24 */ /* 0x000fc4000f8e020f */
[----:B------:R-:W-:Y:S01]  /*ff00*/  IMAD R14, R3, UR7, R14 ;  /* 0x00000007030e7c24 */ /* 0x000fe2000f8e020e */
[----:B------:R-:W-:Y:S01]  /*ff10*/  ULDC UR7, c[0x0][0x600] ;  /* 0x0001800000077ab9 */ /* 0x000fe20000000800 */
[----:B------:R-:W-:Y:S02]  /*ff20*/  IMAD R5, R5, UR8, R12 ;  /* 0x0000000805057c24 */ /* 0x000fe4000f8e020c */
[----:B------:R-:W-:Y:S02]  /*ff30*/  IMAD R14, R14, UR7, R7 ;  /* 0x000000070e0e7c24 */ /* 0x000fe4000f8e0207 */
[----:B------:R-:W-:-:S03]  /*ff40*/  IMAD.MOV.U32 R0, RZ, RZ, 0x1 ;  /* 0x00000001ff007424 */ /* 0x000fc600078e00ff */
[----:B------:R-:W-:Y:S02]  /*ff50*/  SEL R7, R14, R5, !P3 ;  /* 0x000000050e077207 */ /* 0x000fe40005800000 */
[----:B------:R-:W-:-:S07]  /*ff60*/  SEL R5, R5, R14, !P3 ;  /* 0x0000000e05057207 */ /* 0x000fce0005800000 */
.L_x_309:
[----:B------:R-:W-:Y:S05]  /*ff70*/  BSYNC B1 ;  /* 0x0000000000017941 */ /* 0x000fea0003800000 */
.L_x_308:
[----:B------:R-:W-:-:S13]  /*ff80*/  LOP3.LUT P0, RZ, R0, 0xff, RZ, 0xc0, !PT ;  /* 0x000000ff00ff7812 */ /* 0x000fda000780c0ff */
[----:B------:R-:W-:Y:S05]  /*ff90*/  @P0 BRA `(.L_x_312) ;  /* 0xfffffff400180947 */ /* 0x000fea000383ffff */
[----:B------:R-:W-:Y:S05]  /*ffa0*/  BSYNC B0 ;  /* 0x0000000000007941 */ /* 0x000fea0003800000 */
.L_x_301:
[----:B------:R-:W-:-:S03]  /*ffb0*/  UMOV UR7, 0xffffffff ;  /* 0xffffffff00077882 */ /* 0x000fc60000000000 */
[----:B------:R-:W-:Y:S05]  /*ffc0*/  BRA.DIV UR7, `(.L_x_313) ;  /* 0x0000000607287947 */ /* 0x000fea000b800000 */
[----:B------:R-:W-:-:S13]  /*ffd0*/  ELECT P0, URZ, PT ;  /* 0x00000000003f782f */ /* 0x000fda0003800000 */
.L_x_327:
[----:B------:R-:W-:Y:S04]  /*ffe0*/  BSSY B0, `(.L_x_314) ;  /* 0x000002c000007945 */ /* 0x000fe80003800000 */
[----:B------:R-:W-:Y:S05]  /*fff0*/  @!P0 BRA `(.L_x_315) ;  /* 0x0000000000a88947 */ /* 0x000fea0003800000 */
[----:B------:R-:W-:-:S04]  /*10000*/  ULOP3.LUT UR7, UR13, 0x2, URZ, 0xfc, !UPT ;  /* 0x000000020d077892 */ /* 0x000fc8000f8efc3f */
[----:B------:R-:W-:-:S06]  /*10010*/  UISETP.NE.AND UP0, UPT, UR7, 0x3, UPT ;  /* 0x000000030700788c */ /* 0x000fcc000bf05270 */
[----:B------:R-:W-:-:S13]  /*10020*/  PLOP3.LUT P0, PT, PT, PT, UP0, 0x80, 0x0 ;  /* 0x000000000000781c */ /* 0x000fda0003f0f008 */
[----:B------:R-:W-:Y:S05]  /*10030*/  @!P0 BRA `(.L_x_316) ;  /* 0x0000000000048947 */ /* 0x000fea0003800000 */
[----:B------:R-:W-:Y:S01]  /*10040*/  BPT.TRAP 0x1 ;  /* 0x000000040000795c */ /* 0x000fe20000300000 */
.L_x_316:
[----:B------:R-:W0:Y:S01]  /*10050*/  S2R R3, SR_CgaCtaId ;  /* 0x0000000000037919 */ /* 0x000e220000008800 */
[----:B------:R-:W-:Y:S02]  /*10060*/  MOV R0, 0x400 ;  /* 0x0000040000007802 */ /* 0x000fe40000000f00 */
[----:B------:R-:W-:Y:S02]  /*10070*/  SHF.L.U32 R2, R11, 0x1f, RZ ;  /* 0x0000001f0b027819 */ /* 0x000fe400000006ff */
[----:B0-----:R-:W-:-:S05]  /*10080*/  LEA R3, R3, R0, 0x18 ;  /* 0x0000000003037211 */ /* 0x001fca00078ec0ff */
[----:B------:R-:W-:-:S04]  /*10090*/  VIADD R3, R3, 0x20 ;  /* 0x0000002003037836 */ /* 0x000fc80000000000 */
[C---:B------:R-:W-:Y:S02]  /*100a0*/  IMAD R5, R10.reuse, 0x8, R3 ;  /* 0x000000080a057824 */ /* 0x040fe400078e0203 */
[----:B------:R-:W-:Y:S02]  /*100b0*/  VIADD R10, R10, 0x1 ;  /* 0x000000010a0a7836 */ /* 0x000fe40000000000 */
[----:B------:R-:W0:Y:S03]  /*100c0*/  SYNCS.PHASECHK.TRANS64.TRYWAIT P0, [R5+URZ], R2 ;  /* 0x00000002050075a7 */ /* 0x000e26000800017f */
[----:B------:R-:W-:-:S04]  /*100d0*/  ISETP.NE.AND P1, PT, R10, 0x4, PT ;  /* 0x000000040a00780c */ /* 0x000fc80003f25270 */
[----:B------:R-:W-:Y:S02]  /*100e0*/  SEL R0, RZ, 0x1, P1 ;  /* 0x00000001ff007807 */ /* 0x000fe40000800000 */
[----:B------:R-:W-:Y:S02]  /*100f0*/  SEL R10, R10, RZ, P1 ;  /* 0x000000ff0a0a7207 */ /* 0x000fe40000800000 */
[----:B------:R-:W-:-:S03]  /*10100*/  LOP3.LUT R11, R11, R0, RZ, 0x3c, !PT ;  /* 0x000000000b0b7212 */ /* 0x000fc600078e3cff */
[----:B------:R-:W-:Y:S01]  /*10110*/  IMAD R7, R10, 0x8, R3 ;  /* 0x000000080a077824 */ /* 0x000fe200078e0203 */
[----:B------:R-:W-:Y:S01]  /*10120*/  SHF.L.U32 R4, R11, 0x1f, RZ ;  /* 0x0000001f0b047819 */ /* 0x000fe200000006ff */
[----:B0-----:R-:W-:Y:S06]  /*10130*/  @!P0 BRA `(.L_x_317) ;  /* 0x0000000000ec8947 */ /* 0x001fec0003800000 */
.L_x_328:
[----:B------:R-:W1:Y:S01]  /*10140*/  SYNCS.PHASECHK.TRANS64.TRYWAIT P0, [R7+URZ], R4 ;  /* 0x00000004070075a7 */ /* 0x000e62000800017f */
[----:B------:R-:W-:-:S05]  /*10150*/  VIADD R0, R10, 0x1 ;  /* 0x000000010a007836 */ /* 0x000fca0000000000 */
[----:B------:R-:W-:-:S04]  /*10160*/  ISETP.NE.AND P1, PT, R0, 0x4, PT ;  /* 0x000000040000780c */ /* 0x000fc80003f25270 */
[----:B0-----:R-:W-:Y:S02]  /*10170*/  SEL R2, RZ, 0x1, P1 ;  /* 0x00000001ff027807 */ /* 0x001fe40000800000 */
[----:B------:R-:W-:Y:S02]  /*10180*/  SEL R0, R0, RZ, P1 ;  /* 0x000000ff00007207 */ /* 0x000fe40000800000 */
[----:B------:R-:W-:-:S03]  /*10190*/  LOP3.LUT R11, R11, R2, RZ, 0x3c, !PT ;  /* 0x000000020b0b7212 */ /* 0x000fc600078e3cff */
[----:B------:R-:W-:Y:S01]  /*101a0*/  IMAD R6, R0, 0x8, R3 ;  /* 0x0000000800067824 */ /* 0x000fe200078e0203 */
[----:B------:R-:W-:Y:S01]  /*101b0*/  SHF.L.U32 R5, R11, 0x1f, RZ ;  /* 0x0000001f0b057819 */ /* 0x000fe200000006ff */
[----:B-1----:R-:W-:Y:S06]  /*101c0*/  @!P0 BRA `(.L_x_318) ;  /* 0x0000000000dc8947 */ /* 0x002fec0003800000 */
.L_x_329:
[----:B------:R-:W1:Y:S01]  /*101d0*/  SYNCS.PHASECHK.TRANS64.TRYWAIT P0, [R6+URZ], R5 ;  /* 0x00000005060075a7 */ /* 0x000e62000800017f */
[----:B------:R-:W-:-:S05]  /*101e0*/  VIADD R0, R0, 0x1 ;  /* 0x0000000100007836 */ /* 0x000fca0000000000 */
[----:B------:R-:W-:-:S04]  /*101f0*/  ISETP.NE.AND P1, PT, R0, 0x4, PT ;  /* 0x000000040000780c */ /* 0x000fc80003f25270 */
[----:B------:R-:W-:Y:S02]  /*10200*/  SEL R2, RZ, 0x1, P1 ;  /* 0x00000001ff027807 */ /* 0x000fe40000800000 */
[----:B------:R-:W-:Y:S02]  /*10210*/  SEL R0, R0, RZ, P1 ;  /* 0x000000ff00007207 */ /* 0x000fe40000800000 */
[----:B------:R-:W-:Y:S01]  /*10220*/  LOP3.LUT R2, R11, R2, RZ, 0x3c, !PT ;  /* 0x000000020b027212 */ /* 0x000fe200078e3cff */
[----:B-1----:R-:W-:Y:S06]  /*10230*/  @!P0 BRA `(.L_x_319) ;  /* 0x0000000000d48947 */ /* 0x002fec0003800000 */
.L_x_330:
[----:B------:R-:W-:Y:S01]  /*10240*/  IMAD R3, R0, 0x8, R3 ;  /* 0x0000000800037824 */ /* 0x000fe200078e0203 */
[----:B------:R-:W-:-:S07]  /*10250*/  SHF.L.U32 R0, R2, 0x1f, RZ ;  /* 0x0000001f02007819 */ /* 0x000fce00000006ff */
.L_x_320:
[----:B--2---:R2:W3:Y:S02]  /*10260*/  SYNCS.PHASECHK.TRANS64.TRYWAIT P0, [R3+URZ], R0 ;  /* 0x00000000030075a7 */ /* 0x0044e4000800017f */
[----:B---3--:R-:W-:Y:S05]  /*10270*/  @!P0 NANOSLEEP.SYNCS 0x989680 ;  /* 0x009896800000895d */ /* 0x008fea0003900000 */
[----:B------:R-:W3:Y:S02]  /*10280*/  @!P0 SYNCS.PHASECHK.TRANS64 P0, [R3+URZ], R0 ;  /* 0x00000000030085a7 */ /* 0x000ee4000800007f */
[----:B---3--:R-:W-:Y:S05]  /*10290*/  @!P0 BRA `(.L_x_320) ;  /* 0xfffffffc00f08947 */ /* 0x008fea000383ffff */
.L_x_315:
[----:B------:R-:W-:Y:S05]  /*102a0*/  BSYNC B0 ;  /* 0x0000000000007941 */ /* 0x000fea0003800000 */
.L_x_314:
[----:B------:R-:W-:Y:S05]  /*102b0*/  EXIT ;  /* 0x000000000000794d */ /* 0x000fea0003800000 */
.L_x_21:
[----:B-1----:R-:W-:-:S04]  /*102c0*/  IMAD.U32 R3, RZ, RZ, UR6 ;  /* 0x00000006ff037e24 */ /* 0x002fc8000f8e00ff */
[----:B------:R1:W2:Y:S03]  /*102d0*/  SYNCS.PHASECHK.TRANS64.TRYWAIT P1, [R3+URZ], R0 ;  /* 0x00000000030075a7 */ /* 0x0002a6000802017f */
[----:B--2---:R-:W-:Y:S05]  /*102e0*/  @!P1 NANOSLEEP.SYNCS 0x989680 ;  /* 0x009896800000995d */ /* 0x004fea0003900000 */
[----:B------:R-:W2:Y:S02]  /*102f0*/  @!P1 SYNCS.PHASECHK.TRANS64 P1, [R3+URZ], R0 ;  /* 0x00000000030095a7 */ /* 0x000ea4000802007f */
[----:B--2---:R-:W-:Y:S05]  /*10300*/  @!P1 BRA `(.L_x_21) ;  /* 0xfffffffc00ec9947 */ /* 0x004fea000383ffff */
[----:B------:R-:W-:Y:S05]  /*10310*/  BRA `(.L_x_20) ;  /* 0xffffff18009c7947 */ /* 0x000fea000383ffff */
.L_x_27:
[----:B-----5:R2:W-:Y:S02]  /*10320*/  STL [R1+0x84], R0 ;  /* 0x0000840001007387 */ /* 0x0205e40000100800 */
[----:B--2---:R-:W-:-:S04]  /*10330*/  IMAD.U32 R0, RZ, RZ, UR9 ;  /* 0x00000009ff007e24 */ /* 0x004fc8000f8e00ff */
[----:B------:R2:W3:Y:S03]  /*10340*/  SYNCS.PHASECHK.TRANS64.TRYWAIT P1, [R0+URZ], R229 ;  /* 0x000000e5000075a7 */ /* 0x0004e6000802017f */
[----:B---3--:R-:W-:Y:S05]  /*10350*/  @!P1 NANOSLEEP.SYNCS 0x989680 ;  /* 0x009896800000995d */ /* 0x008fea0003900000 */
[----:B------:R2:W3:Y:S02]  /*10360*/  @!P1 SYNCS.PHASECHK.TRANS64 P1, [R0+URZ], R229 ;  /* 0x000000e5000095a7 */ /* 0x0004e4000802007f */
[----:B--2---:R2:W5:Y:S02]  /*10370*/  LDL.LU R0, [R1+0x84] ;  /* 0x0000840001007983 */ /* 0x0045640000300800 */
[----:B--23--:R-:W-:Y:S05]  /*10380*/  @!P1 BRA `(.L_x_27) ;  /* 0xfffffffc00e49947 */ /* 0x00cfea000383ffff */
[----:B------:R-:W-:Y:S05]  /*10390*/  BRA `(.L_x_26) ;  /* 0xffffff2c00407947 */ /* 0x000fea000383ffff */
.L_x_302:
[----:B------:R-:W-:Y:S01]  /*103a0*/  BSSY B1, `(.L_x_321) ;  /* 0x0000006000017945 */ /* 0x000fe20003800000 */
[----:B------:R-:W-:-:S07]  /*103b0*/  IMAD.MOV.U32 R0, RZ, RZ, -0x1 ;  /* 0xffffffffff007424 */ /* 0x000fce00078e00ff */
[----:B------:R-:W-:Y:S05]  /*103c0*/  WARPSYNC.COLLECTIVE R0, `(.L_x_322) ;  /* 0x00000000000c7348 */ /* 0x000fea0003c00000 */
[----:B------:R-:W-:Y:S02]  /*103d0*/  ELECT P0, UR62, PT ;  /* 0x00000000003e782f */ /* 0x000fe40003800000 */
[----:B------:R-:W-:Y:S01]  /*103e0*/  MOV R0, UR62 ;  /* 0x0000003e00007c02 */ /* 0x000fe20008000f00 */
[----:B------:R-:W-:Y:S10]  /*103f0*/  ENDCOLLECTIVE ;  /* 0x000000000000791b */ /* 0x000ff40003800000 */
.L_x_322:
[----:B------:R-:W-:Y:S05]  /*10400*/  BSYNC B1 ;  /* 0x0000000000017941 */ /* 0x000fea0003800000 */
.L_x_321:
[----:B------:R-:W-:Y:S05]  /*10410*/  BRA `(.L_x_323) ;  /* 0xfffffff000047947 */ /* 0x000fea000383ffff */
.L_x_305:
[----:B0-----:R0:W2:Y:S02]  /*10420*/  SYNCS.PHASECHK.TRANS64.TRYWAIT P0, [R5+URZ+0x20], R2 ;  /* 0x00002002050075a7 */ /* 0x0010a4000800017f */
[----:B--2---:R-:W-:Y:S05]  /*10430*/  @!P0 NANOSLEEP.SYNCS 0x989680 ;  /* 0x009896800000895d */ /* 0x004fea0003900000 */
[----:B------:R-:W2:Y:S02]  /*10440*/  @!P0 SYNCS.PHASECHK.TRANS64 P0, [R5+URZ+0x20], R2 ;  /* 0x00002002050085a7 */ /* 0x000ea4000800007f */
[----:B--2---:R-:W-:Y:S05]  /*10450*/  @!P0 BRA `(.L_x_305) ;  /* 0xfffffffc00f08947 */ /* 0x004fea000383ffff */
[----:B------:R-:W-:Y:S05]  /*10460*/  BRA `(.L_x_324) ;  /* 0xfffffff000487947 */ /* 0x000fea000383ffff */
.L_x_313:
[----:B------:R-:W-:Y:S01]  /*10470*/  BSSY B0, `(.L_x_325) ;  /* 0x0000006000007945 */ /* 0x000fe20003800000 */
[----:B------:R-:W-:-:S07]  /*10480*/  IMAD.MOV.U32 R0, RZ, RZ, -0x1 ;  /* 0xffffffffff007424 */ /* 0x000fce00078e00ff */
[----:B------:R-:W-:Y:S05]  /*10490*/  WARPSYNC.COLLECTIVE R0, `(.L_x_326) ;  /* 0x00000000000c7348 */ /* 0x000fea0003c00000 */
[----:B------:R-:W-:Y:S02]  /*104a0*/  ELECT P0, UR62, PT ;  /* 0x00000000003e782f */ /* 0x000fe40003800000 */
[----:B------:R-:W-:Y:S01]  /*104b0*/  MOV R0, UR62 ;  /* 0x0000003e00007c02 */ /* 0x000fe20008000f00 */
[----:B------:R-:W-:Y:S10]  /*104c0*/  ENDCOLLECTIVE ;  /* 0x000000000000791b */ /* 0x000ff40003800000 */
.L_x_326:
[----:B------:R-:W-:Y:S05]  /*104d0*/  BSYNC B0 ;  /* 0x0000000000007941 */ /* 0x000fea0003800000 */
.L_x_325:
[----:B------:R-:W-:Y:S05]  /*104e0*/  BRA `(.L_x_327) ;  /* 0xfffffff800bc7947 */ /* 0x000fea000383ffff */
.L_x_317:
[----:B0-----:R0:W1:Y:S02]  /*104f0*/  SYNCS.PHASECHK.TRANS64.TRYWAIT P0, [R5+URZ], R2 ;  /* 0x00000002050075a7 */ /* 0x001064000800017f */
[----:B-1----:R-:W-:Y:S05]  /*10500*/  @!P0 NANOSLEEP.SYNCS 0x989680 ;  /* 0x009896800000895d */ /* 0x002fea0003900000 */
[----:B------:R-:W1:Y:S02]  /*10510*/  @!P0 SYNCS.PHASECHK.TRANS64 P0, [R5+URZ], R2 ;  /* 0x00000002050085a7 */ /* 0x000e64000800007f */
[----:B-1----:R-:W-:Y:S05]  /*10520*/  @!P0 BRA `(.L_x_317) ;  /* 0xfffffffc00f08947 */ /* 0x002fea000383ffff */
[----:B------:R-:W-:Y:S05]  /*10530*/  BRA `(.L_x_328) ;  /* 0xfffffffc00007947 */ /* 0x000fea000383ffff */
.L_x_318:
[----:B0-----:R0:W1:Y:S02]  /*10540*/  SYNCS.PHASECHK.TRANS64.TRYWAIT P0, [R7+URZ], R4 ;  /* 0x00000004070075a7 */ /* 0x001064000800017f */
[----:B-1----:R-:W-:Y:S05]  /*10550*/  @!P0 NANOSLEEP.SYNCS 0x989680 ;  /* 0x009896800000895d */ /* 0x002fea0003900000 */
[----:B------:R-:W1:Y:S02]  /*10560*/  @!P0 SYNCS.PHASECHK.TRANS64 P0, [R7+URZ], R4 ;  /* 0x00000004070085a7 */ /* 0x000e64000800007f */
[----:B-1----:R-:W-:Y:S05]  /*10570*/  @!P0 BRA `(.L_x_318) ;  /* 0xfffffffc00f08947 */ /* 0x002fea000383ffff */
[----:B------:R-:W-:Y:S05]  /*10580*/  BRA `(.L_x_329) ;  /* 0xfffffffc00107947 */ /* 0x000fea000383ffff */
.L_x_319:
[----:B-1----:R1:W2:Y:S02]  /*10590*/  SYNCS.PHASECHK.TRANS64.TRYWAIT P0, [R6+URZ], R5 ;  /* 0x00000005060075a7 */ /* 0x0022a4000800017f */
[----:B--2---:R-:W-:Y:S05]  /*105a0*/  @!P0 NANOSLEEP.SYNCS 0x989680 ;  /* 0x009896800000895d */ /* 0x004fea0003900000 */
[----:B------:R-:W2:Y:S02]  /*105b0*/  @!P0 SYNCS.PHASECHK.TRANS64 P0, [R6+URZ], R5 ;  /* 0x00000005060085a7 */ /* 0x000ea4000800007f */
[----:B--2---:R-:W-:Y:S05]  /*105c0*/  @!P0 BRA `(.L_x_319) ;  /* 0xfffffffc00f08947 */ /* 0x004fea000383ffff */
[----:B------:R-:W-:Y:S05]  /*105d0*/  BRA `(.L_x_330) ;  /* 0xfffffffc00187947 */ /* 0x000fea000383ffff */
.L_x_331:
[----:B------:R-:W-:-:S00]  /*105e0*/  BRA `(.L_x_331) ;  /* 0xfffffffc00fc7947 */ /* 0x000fc0000383ffff */
[----:B------:R-:W-:-:S00]  /*105f0*/  NOP ;  /* 0x0000000000007918 */ /* 0x000fc00000000000 */
        /* <DEDUP_REMOVED lines=8> */
.L_x_332:


//--------------------- .nv.shared._ZN7cutlass13device_kernelINS_4gemm6kernel13GemmUniversalIN4cute5tupleIJiiiiEEENS1_10collective13CollectiveMmaINS1_37MainloopSm90TmaGmmaWarpSpecializedFP8ILi4ENS5_IJNS4_1CILi1EEENSA_ILi8EEESB_EEENS1_35KernelTmaWarpSpecializedCooperativeEEENS5_IJNSA_ILi128EEENSA_ILi256EEESG_EEENS_12float_e4m3_tENS5_IJlSB_lEEESJ_SK_NS4_8TiledMMAINS4_8MMA_AtomIJNS4_4SM904GMMA31MMA_64x256x32_F32E4M3E4M3_SS_TNILNSO_7ScaleInE1ELSQ_1EEEEEENS4_6LayoutINS5_IJNSA_ILi2EEESB_SB_EEENS5_IJSB_NSA_ILi0EEESW_EEEEENS5_IJNS4_10UnderscoreESZ_SZ_EEEEENS4_23SM90_TMA_LOAD_MULTICASTENS4_14ComposedLayoutINS4_7SwizzleILi3ELi4ELi3EEENS4_18smem_ptr_flag_bitsILi8EEENST_INS5_IJSC_SG_EEENS5_IJSG_SB_EEEEEEEvNS4_8identityENS4_13SM90_TMA_LOADES1B_vS1C_EENS_8epilogue10collective6detail29Sm90TmaWarpSpecializedAdapterINS1G_15DefaultEpilogueISJ_SK_SK_NS1F_6thread17LinearCombinationISJ_Li1EffLNS1K_9ScaleType4KindE0ELNS_15FloatRoundStyleE2ESJ_EENS1_15EpilogueDefaultEEEEEvvEEEEvNT_6ParamsE --------------------------
	.section	.nv.shared._ZN7cutlass13device_kernelINS_4gemm6kernel13GemmUniversalIN4cute5tupleIJiiiiEEENS1_10collective13CollectiveMmaINS1_37MainloopSm90TmaGmmaWarpSpecializedFP8ILi4ENS5_IJNS4_1CILi1EEENSA_ILi8EEESB_EEENS1_35KernelTmaWarpSpecializedCooperativeEEENS5_IJNSA_ILi128EEENSA_ILi256EEESG_EEENS_12float_e4m3_tENS5_IJlSB_lEEESJ_SK_NS4_8TiledMMAINS4_8MMA_AtomIJNS4_4SM904GMMA31MMA_64x256x32_F32E4M3E4M3_SS_TNILNSO_7ScaleInE1ELSQ_1EEEEEENS4_6LayoutINS5_IJNSA_ILi2EEESB_SB_EEENS5_IJSB_NSA_ILi0EEESW_EEEEENS5_IJNS4_10UnderscoreESZ_SZ_EEEEENS4_23SM90_TMA_LOAD_MULTICASTENS4_14ComposedLayoutINS4_7SwizzleILi3ELi4ELi3EEENS4_18smem_ptr_flag_bitsILi8EEENST_INS5_IJSC_SG_EEENS5_IJSG_SB_EEEEEEEvNS4_8identityENS4_13SM90_TMA_LOADES1B_vS1C_EENS_8epilogue10collective6detail29Sm90TmaWarpSpecializedAdapterINS1G_15DefaultEpilogueISJ_SK_SK_NS1F_6thread17LinearCombinationISJ_Li1EffLNS1K_9ScaleType4KindE0ELNS_15FloatRoundStyleE2ESJ_EENS1_15EpilogueDefaultEEEEEvvEEEEvNT_6ParamsE,"aw",@nobits
	.sectionflags	@""
	.align	16
	.zero		1024


//--------------------- .nv.shared.reserved.0     --------------------------
	.section	.nv.shared.reserved.0,"aw",@nobits
	.weak		__nv_reservedSMEM_offset_0_alias
	.size		__nv_reservedSMEM_offset_0_alias, 0, 0
	.other		__nv_reservedSMEM_offset_0_alias,@"STO_CUDA_RESERVED_SHARED STV_DEFAULT"
__nv_reservedSMEM_offset_0_alias:
	.zero		0


//--------------------- .nv.global                --------------------------
	.section	.nv.global,"aw",@nobits
.nv.global:
	.type		_ZN40_INTERNAL_f790555a_4_k_cu_3cc9b254_224674cute1_E,@object
	.size		_ZN40_INTERNAL_f790555a_4_k_cu_3cc9b254_224674cute1_E,(_ZN40_INTERNAL_f790555a_4_k_cu_3cc9b254_224674cuda3std3__45__cpo6cbeginE - _ZN40_INTERNAL_f790555a_4_k_cu_3cc9b254_224674cute1_E)
_ZN40_INTERNAL_f790555a_4_k_cu_3cc9b254_224674cute1_E:
	.zero		1
	.type		_ZN40_INTERNAL_f790555a_4_k_cu_3cc9b254_224674cuda3std3__45__cpo6cbeginE,@object
	.size		_ZN40_INTERNAL_f790555a_4_k_cu_3cc9b254_224674cuda3std3__45__cpo6cbeginE,(_ZN40_INTERNAL_f790555a_4_k_cu_3cc9b254_224674cuda3std3__48in_placeE - _ZN40_INTERNAL_f790555a_4_k_cu_3cc9b254_224674cuda3std3__45__cpo6cbeginE)
_ZN40_INTERNAL_f790555a_4_k_cu_3cc9b254_224674cuda3std3__45__cpo6cbeginE:
	.zero		1
	.type		_ZN40_INTERNAL_f790555a_4_k_cu_3cc9b254_224674cuda3std3__48in_placeE,@object
	.size		_ZN40_INTERNAL_f790555a_4_k_cu_3cc9b254_224674cuda3std3__48in_placeE,(_ZN40_INTERNAL_f790555a_4_k_cu_3cc9b254_224674cuda3std6ranges3__45__cpo9iter_moveE - _ZN40_INTERNAL_f790555a_4_k_cu_3cc9b254_224674cuda3std3__48in_placeE)
_ZN40_INTERNAL_f790555a_4_k_cu_3cc9b254_224674cuda3std3__48in_placeE:
	.zero		1
	.type		_ZN40_INTERNAL_f790555a_4_k_cu_3cc9b254_224674cuda3std6ranges3__45__cpo9iter_moveE,@object
	.size		_ZN40_INTERNAL_f790555a_4_k_cu_3cc9b254_224674cuda3std6ranges3__45__cpo9iter_moveE,(_ZN40_INTERNAL_f790555a_4_k_cu_3cc9b254_224674cuda3std3__45__cpo5beginE - _ZN40_INTERNAL_f790555a_4_k_cu_3cc9b254_224674cuda3std6ranges3__45__cpo9iter_moveE)
_ZN40_INTERNAL_f790555a_4_k_cu_3cc9b254_224674cuda3std6ranges3__45__cpo9iter_moveE:
	.zero		1
	.type		_ZN40_INTERNAL_f790555a_4_k_cu_3cc9b254_224674cuda3std3__45__cpo5beginE,@object
	.size		_ZN40_INTERNAL_f790555a_4_k_cu_3cc9b254_224674cuda3std3__45__cpo5beginE,(_ZN40_INTERNAL_f790555a_4_k_cu_3cc9b254_224674cuda3std3__442_GLOBAL__N__f790555a_4_k_cu_3cc9b254_224676ignoreE - _ZN40_INTERNAL_f790555a_4_k_cu_3cc9b254_224674cuda3std3__45__cpo5beginE)
_ZN40_INTERNAL_f790555a_4_k_cu_3cc9b254_224674cuda3std3__45__cpo5beginE:
	.zero		1
	.type		_ZN40_INTERNAL_f790555a_4_k_cu_3cc9b254_224674cuda3std3__442_GLOBAL__N__f790555a_4_k_cu_3cc9b254_224676ignoreE,@object
	.size		_ZN40_INTERNAL_f790555a_4_k_cu_3cc9b254_224674cuda3std3__442_GLOBAL__N__f790555a_4_k_cu_3cc9b254_224676ignoreE,(_ZN40_INTERNAL_f790555a_4_k_cu_3cc9b254_224674cute7productE - _ZN40_INTERNAL_f790555a_4_k_cu_3cc9b254_224674cuda3std3__442_GLOBAL__N__f790555a_4_k_cu_3cc9b254_224676ignoreE)
_ZN40_INTERNAL_f790555a_4_k_cu_3cc9b254_224674cuda3std3__442_GLOBAL__N__f790555a_4_k_cu_3cc9b254_224676ignoreE:
	.zero		1
	.type		_ZN40_INTERNAL_f790555a_4_k_cu_3cc9b254_224674cute7productE,@object
	.size		_ZN40_INTERNAL_f790555a_4_k_cu_3cc9b254_224674cute7productE,(_ZN40_INTERNAL_f790555a_4_k_cu_3cc9b254_224674cuda3std3__45__cpo3endE - _ZN40_INTERNAL_f790555a_4_k_cu_3cc9b254_224674cute7productE)
_ZN40_INTERNAL_f790555a_4_k_cu_3cc9b254_224674cute7productE:
	.zero		1
	.type		_ZN40_INTERNAL_f790555a_4_k_cu_3cc9b254_224674cuda3std3__45__cpo3endE,@object
	.size		_ZN40_INTERNAL_f790555a_4_k_cu_3cc9b254_224674cuda3std3__45__cpo3endE,(_ZN40_INTERNAL_f790555a_4_k_cu_3cc9b254_224674cuda3std3__419piecewise_constructE - _ZN40_INTERNAL_f790555a_4_k_cu_3cc9b254_224674cuda3std3__45__cpo3endE)
_ZN40_INTERNAL_f790555a_4_k_cu_3cc9b254_224674cuda3std3__45__cpo3endE:
	.zero		1
	.type		_ZN40_INTERNAL_f790555a_4_k_cu_3cc9b254_224674cuda3std3__419piecewise_constructE,@object
	.size		_ZN40_INTERNAL_f790555a_4_k_cu_3cc9b254_224674cuda3std3__419piecewise_constructE,(_ZN40_INTERNAL_f790555a_4_k_cu_3cc9b254_224674cuda3std3__45__cpo4cendE - _ZN40_INTERNAL_f790555a_4_k_cu_3cc9b254_224674cuda3std3__419piecewise_constructE)
_ZN40_INTERNAL_f790555a_4_k_cu_3cc9b254_224674cuda3std3__419piecewise_constructE:
	.zero		1
	.type		_ZN40_INTERNAL_f790555a_4_k_cu_3cc9b254_224674cuda3std3__45__cpo4cendE,@object
	.size		_ZN40_INTERNAL_f790555a_4_k_cu_3cc9b254_224674cuda3std3__45__cpo4cendE,(_ZN40_INTERNAL_f790555a_4_k_cu_3cc9b254_224674cuda3std6ranges3__45__cpo4swapE - _ZN40_INTERNAL_f790555a_4_k_cu_3cc9b254_224674cuda3std3__45__cpo4cendE)
_ZN40_INTERNAL_f790555a_4_k_cu_3cc9b254_224674cuda3std3__45__cpo4cendE:
	.zero		1
	.type		_ZN40_INTERNAL_f790555a_4_k_cu_3cc9b254_224674cuda3std6ranges3__45__cpo4swapE,@object
	.size		_ZN40_INTERNAL_f790555a_4_k_cu_3cc9b254_224674cuda3std6ranges3__45__cpo4swapE,(.L_7 - _ZN40_INTERNAL_f790555a_4_k_cu_3cc9b254_224674cuda3std6ranges3__45__cpo4swapE)
_ZN40_INTERNAL_f790555a_4_k_cu_3cc9b254_224674cuda3std6ranges3__45__cpo4swapE:
	.zero		1
.L_7:


//--------------------- .nv.constant0._ZN7cutlass13device_kernelINS_4gemm6kernel13GemmUniversalIN4cute5tupleIJiiiiEEENS1_10collective13CollectiveMmaINS1_37MainloopSm90TmaGmmaWarpSpecializedFP8ILi4ENS5_IJNS4_1CILi1EEENSA_ILi8EEESB_EEENS1_35KernelTmaWarpSpecializedCooperativeEEENS5_IJNSA_ILi128EEENSA_ILi256EEESG_EEENS_12float_e4m3_tENS5_IJlSB_lEEESJ_SK_NS4_8TiledMMAINS4_8MMA_AtomIJNS4_4SM904GMMA31MMA_64x256x32_F32E4M3E4M3_SS_TNILNSO_7ScaleInE1ELSQ_1EEEEEENS4_6LayoutINS5_IJNSA_ILi2EEESB_SB_EEENS5_IJSB_NSA_ILi0EEESW_EEEEENS5_IJNS4_10UnderscoreESZ_SZ_EEEEENS4_23SM90_TMA_LOAD_MULTICASTENS4_14ComposedLayoutINS4_7SwizzleILi3ELi4ELi3EEENS4_18smem_ptr_flag_bitsILi8EEENST_INS5_IJSC_SG_EEENS5_IJSG_SB_EEEEEEEvNS4_8identityENS4_13SM90_TMA_LOADES1B_vS1C_EENS_8epilogue10collective6detail29Sm90TmaWarpSpecializedAdapterINS1G_15DefaultEpilogueISJ_SK_SK_NS1F_6thread17LinearCombinationISJ_Li1EffLNS1K_9ScaleType4KindE0ELNS_15FloatRoundStyleE2ESJ_EENS1_15EpilogueDefaultEEEEEvvEEEEvNT_6ParamsE --------------------------
	.section	.nv.constant0._ZN7cutlass13device_kernelINS_4gemm6kernel13GemmUniversalIN4cute5tupleIJiiiiEEENS1_10collective13CollectiveMmaINS1_37MainloopSm90TmaGmmaWarpSpecializedFP8ILi4ENS5_IJNS4_1CILi1EEENSA_ILi8EEESB_EEENS1_35KernelTmaWarpSpecializedCooperativeEEENS5_IJNSA_ILi128EEENSA_ILi256EEESG_EEENS_12float_e4m3_tENS5_IJlSB_lEEESJ_SK_NS4_8TiledMMAINS4_8MMA_AtomIJNS4_4SM904GMMA31MMA_64x256x32_F32E4M3E4M3_SS_TNILNSO_7ScaleInE1ELSQ_1EEEEEENS4_6LayoutINS5_IJNSA_ILi2EEESB_SB_EEENS5_IJSB_NSA_ILi0EEESW_EEEEENS5_IJNS4_10UnderscoreESZ_SZ_EEEEENS4_23SM90_TMA_LOAD_MULTICASTENS4_14ComposedLayoutINS4_7SwizzleILi3ELi4ELi3EEENS4_18smem_ptr_flag_bitsILi8EEENST_INS5_IJSC_SG_EEENS5_IJSG_SB_EEEEEEEvNS4_8identityENS4_13SM90_TMA_LOADES1B_vS1C_EENS_8epilogue10collective6detail29Sm90TmaWarpSpecializedAdapterINS1G_15DefaultEpilogueISJ_SK_SK_NS1F_6thread17LinearCombinationISJ_Li1EffLNS1K_9ScaleType4KindE0ELNS_15FloatRoundStyleE2ESJ_EENS1_15EpilogueDefaultEEEEEvvEEEEvNT_6ParamsE,"a",@progbits
	.sectionflags	@""
	.align	4
.nv.constant0._ZN7cutlass13device_kernelINS_4gemm6kernel13GemmUniversalIN4cute5tupleIJiiiiEEENS1_10collective13CollectiveMmaINS1_37MainloopSm90TmaGmmaWarpSpecializedFP8ILi4ENS5_IJNS4_1CILi1EEENSA_ILi8EEESB_EEENS1_35KernelTmaWarpSpecializedCooperativeEEENS5_IJNSA_ILi128EEENSA_ILi256EEESG_EEENS_12float_e4m3_tENS5_IJlSB_lEEESJ_SK_NS4_8TiledMMAINS4_8MMA_AtomIJNS4_4SM904GMMA31MMA_64x256x32_F32E4M3E4M3_SS_TNILNSO_7ScaleInE1ELSQ_1EEEEEENS4_6LayoutINS5_IJNSA_ILi2EEESB_SB_EEENS5_IJSB_NSA_ILi0EEESW_EEEEENS5_IJNS4_10UnderscoreESZ_SZ_EEEEENS4_23SM90_TMA_LOAD_MULTICASTENS4_14ComposedLayoutINS4_7SwizzleILi3ELi4ELi3EEENS4_18smem_ptr_flag_bitsILi8EEENST_INS5_IJSC_SG_EEENS5_IJSG_SB_EEEEEEEvNS4_8identityENS4_13SM90_TMA_LOADES1B_vS1C_EENS_8epilogue10collective6detail29Sm90TmaWarpSpecializedAdapterINS1G_15DefaultEpilogueISJ_SK_SK_NS1F_6thread17LinearCombinationISJ_Li1EffLNS1K_9ScaleType4KindE0ELNS_15FloatRoundStyleE2ESJ_EENS1_15EpilogueDefaultEEEEEvvEEEEvNT_6ParamsE:
	.zero		1664


//--------------------- SYMBOLS --------------------------

	.type		.nv.reservedSmem.offset0,@object
	.size		.nv.reservedSmem.offset0,0x4
